	.target	sm_90a

	.elftype	@"ET_EXEC"


//--------------------- .note.nv.tkinfo           --------------------------
	.section	.note.nv.tkinfo,"",@"SHT_NOTE"
	.sectionflags	@"SHF_NOTE_NV_TKINFO"
	.tkinfo
        /*0018*/ 	.word	0x00000002
        /*0030*/ 	.string	""
        /*0030*/ 	.string	"ptxas"
        /*0030*/ 	.string	"Cuda compilation tools, release 13.0, V13.0.88"
        /*0030*/ 	.string	"Build cuda_13.0.r13.0/compiler.36424714_0"
        /*0030*/ 	.string	"-arch sm_90a -m 64 "



//--------------------- .note.nv.cuinfo           --------------------------
	.section	.note.nv.cuinfo,"",@"SHT_NOTE"
	.sectionflags	@"SHF_NOTE_NV_CUINFO"
        /*0018*/ 	.short	0x0002
        /*001a*/ 	.short	0x005a
        /*001c*/ 	.short	0x0082
	.zero		2


//--------------------- .nv.info                  --------------------------
	.section	.nv.info,"",@"SHT_CUDA_INFO"
	.align	4


	//----- nvinfo : EIATTR_REGCOUNT
	.align		4
        /*0000*/ 	.byte	0x04, 0x2f
        /*0002*/ 	.short	(.L_15 - .L_14)
	.align		4
.L_14:
        /*0004*/ 	.word	index@(_ZN7cutlass13device_kernelINS_4gemm6kernel13GemmUniversalIN4cute5tupleIJiiiiEEENS1_10collective13CollectiveMmaINS1_34MainloopSm90TmaGmmaWarpSpecializedILi2ENS5_IJNS4_1CILi1EEENSA_ILi8EEESB_EEENS1_35KernelTmaWarpSpecializedCooperativeEEENS5_IJNSA_ILi128EEESG_NSA_ILi64EEEEEENS_6half_tENS5_IJlSB_lEEESJ_SK_NS4_8TiledMMAINS4_8MMA_AtomIJNS4_4SM904GMMA26MMA_64x128x16_F32F16F16_SSILNSO_5MajorE0ELSQ_0ELNSO_7ScaleInE1ELSR_1EEEEEENS4_6LayoutINS5_IJNSA_ILi2EEESB_SB_EEENS5_IJSB_NSA_ILi0EEESX_EEEEENS5_IJNS4_10UnderscoreES10_S10_EEEEENS4_23SM90_TMA_LOAD_MULTICASTENS4_14ComposedLayoutINS4_7SwizzleILi3ELi4ELi3EEENS4_18smem_ptr_flag_bitsILi16EEENSU_INS5_IJSC_SH_EEENS5_IJSH_SB_EEEEEEEvNS4_8identityENS4_13SM90_TMA_LOADES1C_vS1D_EENS_8epilogue10collective6detail29Sm90TmaWarpSpecializedAdapterINS1H_15DefaultEpilogueISJ_SK_SK_NS1G_6thread17LinearCombinationISJ_Li1EffLNS1L_9ScaleType4KindE0ELNS_15FloatRoundStyleE2ESJ_EENS1_15EpilogueDefaultEEEEEvvEEEEvNT_6ParamsE)
        /*0008*/ 	.word	0x000000a8


	//----- nvinfo : EIATTR_FRAME_SIZE
	.align		4
.L_15:
        /*000c*/ 	.byte	0x04, 0x11
        /*000e*/ 	.short	(.L_17 - .L_16)
	.align		4
.L_16:
        /*0010*/ 	.word	index@(_ZN7cutlass13device_kernelINS_4gemm6kernel13GemmUniversalIN4cute5tupleIJiiiiEEENS1_10collective13CollectiveMmaINS1_34MainloopSm90TmaGmmaWarpSpecializedILi2ENS5_IJNS4_1CILi1EEENSA_ILi8EEESB_EEENS1_35KernelTmaWarpSpecializedCooperativeEEENS5_IJNSA_ILi128EEESG_NSA_ILi64EEEEEENS_6half_tENS5_IJlSB_lEEESJ_SK_NS4_8TiledMMAINS4_8MMA_AtomIJNS4_4SM904GMMA26MMA_64x128x16_F32F16F16_SSILNSO_5MajorE0ELSQ_0ELNSO_7ScaleInE1ELSR_1EEEEEENS4_6LayoutINS5_IJNSA_ILi2EEESB_SB_EEENS5_IJSB_NSA_ILi0EEESX_EEEEENS5_IJNS4_10UnderscoreES10_S10_EEEEENS4_23SM90_TMA_LOAD_MULTICASTENS4_14ComposedLayoutINS4_7SwizzleILi3ELi4ELi3EEENS4_18smem_ptr_flag_bitsILi16EEENSU_INS5_IJSC_SH_EEENS5_IJSH_SB_EEEEEEEvNS4_8identityENS4_13SM90_TMA_LOADES1C_vS1D_EENS_8epilogue10collective6detail29Sm90TmaWarpSpecializedAdapterINS1H_15DefaultEpilogueISJ_SK_SK_NS1G_6thread17LinearCombinationISJ_Li1EffLNS1L_9ScaleType4KindE0ELNS_15FloatRoundStyleE2ESJ_EENS1_15EpilogueDefaultEEEEEvvEEEEvNT_6ParamsE)
        /*0014*/ 	.word	0x00000000


	//----- nvinfo : EIATTR_MIN_STACK_SIZE
	.align		4
.L_17:
        /*0018*/ 	.byte	0x04, 0x12
        /*001a*/ 	.short	(.L_19 - .L_18)
	.align		4
.L_18:
        /*001c*/ 	.word	index@(_ZN7cutlass13device_kernelINS_4gemm6kernel13GemmUniversalIN4cute5tupleIJiiiiEEENS1_10collective13CollectiveMmaINS1_34MainloopSm90TmaGmmaWarpSpecializedILi2ENS5_IJNS4_1CILi1EEENSA_ILi8EEESB_EEENS1_35KernelTmaWarpSpecializedCooperativeEEENS5_IJNSA_ILi128EEESG_NSA_ILi64EEEEEENS_6half_tENS5_IJlSB_lEEESJ_SK_NS4_8TiledMMAINS4_8MMA_AtomIJNS4_4SM904GMMA26MMA_64x128x16_F32F16F16_SSILNSO_5MajorE0ELSQ_0ELNSO_7ScaleInE1ELSR_1EEEEEENS4_6LayoutINS5_IJNSA_ILi2EEESB_SB_EEENS5_IJSB_NSA_ILi0EEESX_EEEEENS5_IJNS4_10UnderscoreES10_S10_EEEEENS4_23SM90_TMA_LOAD_MULTICASTENS4_14ComposedLayoutINS4_7SwizzleILi3ELi4ELi3EEENS4_18smem_ptr_flag_bitsILi16EEENSU_INS5_IJSC_SH_EEENS5_IJSH_SB_EEEEEEEvNS4_8identityENS4_13SM90_TMA_LOADES1C_vS1D_EENS_8epilogue10collective6detail29Sm90TmaWarpSpecializedAdapterINS1H_15DefaultEpilogueISJ_SK_SK_NS1G_6thread17LinearCombinationISJ_Li1EffLNS1L_9ScaleType4KindE0ELNS_15FloatRoundStyleE2ESJ_EENS1_15EpilogueDefaultEEEEEvvEEEEvNT_6ParamsE)
        /*0020*/ 	.word	0x00000000
.L_19:


//--------------------- .nv.compat                --------------------------
	.section	.nv.compat,"",@"SHT_CUDA_COMPAT_INFO"
	.align	4
        /*0000*/ 	.byte	0x02, 0x09, 0x01, 0x00, 0x02, 0x02, 0x04, 0x00, 0x02, 0x05, 0x05, 0x00, 0x03, 0x07, 0x01, 0x01
        /*0010*/ 	.byte	0x02, 0x03, 0x01, 0x00, 0x02, 0x06, 0x01, 0x00, 0x04, 0x0b, 0x08, 0x00, 0x00, 0x00, 0x00, 0x00
        /*0020*/ 	.byte	0x00, 0x00, 0x00, 0x00


//--------------------- .nv.info._ZN7cutlass13device_kernelINS_4gemm6kernel13GemmUniversalIN4cute5tupleIJiiiiEEENS1_10collective13CollectiveMmaINS1_34MainloopSm90TmaGmmaWarpSpecializedILi2ENS5_IJNS4_1CILi1EEENSA_ILi8EEESB_EEENS1_35KernelTmaWarpSpecializedCooperativeEEENS5_IJNSA_ILi128EEESG_NSA_ILi64EEEEEENS_6half_tENS5_IJlSB_lEEESJ_SK_NS4_8TiledMMAINS4_8MMA_AtomIJNS4_4SM904GMMA26MMA_64x128x16_F32F16F16_SSILNSO_5MajorE0ELSQ_0ELNSO_7ScaleInE1ELSR_1EEEEEENS4_6LayoutINS5_IJNSA_ILi2EEESB_SB_EEENS5_IJSB_NSA_ILi0EEESX_EEEEENS5_IJNS4_10UnderscoreES10_S10_EEEEENS4_23SM90_TMA_LOAD_MULTICASTENS4_14ComposedLayoutINS4_7SwizzleILi3ELi4ELi3EEENS4_18smem_ptr_flag_bitsILi16EEENSU_INS5_IJSC_SH_EEENS5_IJSH_SB_EEEEEEEvNS4_8identityENS4_13SM90_TMA_LOADES1C_vS1D_EENS_8epilogue10collective6detail29Sm90TmaWarpSpecializedAdapterINS1H_15DefaultEpilogueISJ_SK_SK_NS1G_6thread17LinearCombinationISJ_Li1EffLNS1L_9ScaleType4KindE0ELNS_15FloatRoundStyleE2ESJ_EENS1_15EpilogueDefaultEEEEEvvEEEEvNT_6ParamsE --------------------------
	.section	.nv.info._ZN7cutlass13device_kernelINS_4gemm6kernel13GemmUniversalIN4cute5tupleIJiiiiEEENS1_10collective13CollectiveMmaINS1_34MainloopSm90TmaGmmaWarpSpecializedILi2ENS5_IJNS4_1CILi1EEENSA_ILi8EEESB_EEENS1_35KernelTmaWarpSpecializedCooperativeEEENS5_IJNSA_ILi128EEESG_NSA_ILi64EEEEEENS_6half_tENS5_IJlSB_lEEESJ_SK_NS4_8TiledMMAINS4_8MMA_AtomIJNS4_4SM904GMMA26MMA_64x128x16_F32F16F16_SSILNSO_5MajorE0ELSQ_0ELNSO_7ScaleInE1ELSR_1EEEEEENS4_6LayoutINS5_IJNSA_ILi2EEESB_SB_EEENS5_IJSB_NSA_ILi0EEESX_EEEEENS5_IJNS4_10UnderscoreES10_S10_EEEEENS4_23SM90_TMA_LOAD_MULTICASTENS4_14ComposedLayoutINS4_7SwizzleILi3ELi4ELi3EEENS4_18smem_ptr_flag_bitsILi16EEENSU_INS5_IJSC_SH_EEENS5_IJSH_SB_EEEEEEEvNS4_8identityENS4_13SM90_TMA_LOADES1C_vS1D_EENS_8epilogue10collective6detail29Sm90TmaWarpSpecializedAdapterINS1H_15DefaultEpilogueISJ_SK_SK_NS1G_6thread17LinearCombinationISJ_Li1EffLNS1L_9ScaleType4KindE0ELNS_15FloatRoundStyleE2ESJ_EENS1_15EpilogueDefaultEEEEEvvEEEEvNT_6ParamsE,"",@"SHT_CUDA_INFO"
	.sectionflags	@""
	.align	4


	//----- nvinfo : EIATTR_CUDA_API_VERSION
	.align		4
        /*0000*/ 	.byte	0x04, 0x37
        /*0002*/ 	.short	(.L_21 - .L_20)
.L_20:
        /*0004*/ 	.word	0x00000082


	//----- nvinfo : EIATTR_KPARAM_INFO
	.align		4
.L_21:
        /*0008*/ 	.byte	0x04, 0x17
        /*000a*/ 	.short	(.L_23 - .L_22)
.L_22:
        /*000c*/ 	.word	0x00000000
        /*0010*/ 	.short	0x0000
        /*0012*/ 	.short	0x0070
        /*0014*/ 	.byte	0x00, 0xf0, 0x01, 0x10


	//----- nvinfo : EIATTR_SPARSE_MMA_MASK
	.align		4
.L_23:
        /*0018*/ 	.byte	0x03, 0x50
        /*001a*/ 	.short	0x0000


	//----- nvinfo : EIATTR_MAXREG_COUNT
	.align		4
        /*001c*/ 	.byte	0x03, 0x1b
        /*001e*/ 	.short	0x00a8


	//----- nvinfo : EIATTR_NUM_BARRIERS
	.align		4
        /*0020*/ 	.byte	0x02, 0x4c
        /*0022*/ 	.byte	0x01
	.zero		1


	//----- nvinfo : EIATTR_EXTERNS
	.align		4
        /*0024*/ 	.byte	0x04, 0x0f
        /*0026*/ 	.short	(.L_25 - .L_24)


	//   ....[0]....
	.align		4
.L_24:
        /*0028*/ 	.word	index@(__assertfail)


	//----- nvinfo : EIATTR_MERCURY_ISA_VERSION
	.align		4
.L_25:
        /*002c*/ 	.byte	0x03, 0x5f
        /*002e*/ 	.short	0x0101


	//----- nvinfo : EIATTR_INT_WARP_WIDE_INSTR_OFFSETS
	.align		4
        /*0030*/ 	.byte	0x04, 0x31
        /*0032*/ 	.short	(.L_27 - .L_26)


	//   ....[0]....
.L_26:
        /*0034*/ 	.word	0x000003f0


	//   ....[1]....
        /*0038*/ 	.word	0x00000410


	//   ....[2]....
        /*003c*/ 	.word	0x000005e0


	//   ....[3]....
        /*0040*/ 	.word	0x00001e50


	//----- nvinfo : EIATTR_COOP_GROUP_MASK_REGIDS
	.align		4
.L_27:
        /*0044*/ 	.byte	0x04, 0x29
        /*0046*/ 	.short	(.L_29 - .L_28)


	//   ....[0]....
.L_28:
        /*0048*/ 	.word	0xffffffff


	//   ....[1]....
        /*004c*/ 	.word	0xffffffff


	//   ....[2]....
        /*0050*/ 	.word	0xffffffff


	//   ....[3]....
        /*0054*/ 	.word	0xffffffff


	//   ....[4]....
        /*0058*/ 	.word	0xffffffff


	//   ....[5]....
        /*005c*/ 	.word	0xffffffff


	//----- nvinfo : EIATTR_COOP_GROUP_INSTR_OFFSETS
	.align		4
.L_29:
        /*0060*/ 	.byte	0x04, 0x28
        /*0062*/ 	.short	(.L_31 - .L_30)


	//   ....[0]....
.L_30:
        /*0064*/ 	.word	0x00000060


	//   ....[1]....
        /*0068*/ 	.word	0x00000070


	//   ....[2]....
        /*006c*/ 	.word	0x00000130


	//   ....[3]....
        /*0070*/ 	.word	0x00000290


	//   ....[4]....
        /*0074*/ 	.word	0x00000750


	//   ....[5]....
        /*0078*/ 	.word	0x000013d0


	//----- nvinfo : EIATTR_REG_RECONFIG
	.align		4
.L_31:
        /*007c*/ 	.byte	0x01, 0x54
	.zero		2


	//----- nvinfo : EIATTR_SYSCALL_OFFSETS
	.align		4
        /*0080*/ 	.byte	0x04, 0x46
        /*0082*/ 	.short	(.L_33 - .L_32)


	//   ....[0]....
.L_32:
        /*0084*/ 	.word	0x000015c0


	//----- nvinfo : EIATTR_MBARRIER_INSTR_OFFSETS
	.align		4
.L_33:
        /*0088*/ 	.byte	0x04, 0x39
        /*008a*/ 	.short	(.L_35 - .L_34)


	//   ....[0]....
.L_34:
        /*008c*/ 	.word	0x00000230
        /*0090*/ 	.word	0x000000ff
        /*0094*/ 	.word	0x00000000
        /*0098*/ 	.short	0x0100
        /*009a*/ 	.byte	0x08
	.zero		1


	//   ....[1]....
        /*009c*/ 	.word	0x00000240
        /*00a0*/ 	.word	0x000000ff
        /*00a4*/ 	.word	0x00000010
        /*00a8*/ 	.short	0x0100
        /*00aa*/ 	.byte	0x08
	.zero		1


	//   ....[2]....
        /*00ac*/ 	.word	0x00000250
        /*00b0*/ 	.word	0x000000ff
        /*00b4*/ 	.word	0x00000008
        /*00b8*/ 	.short	0x0100
        /*00ba*/ 	.byte	0x08
	.zero		1


	//   ....[3]....
        /*00bc*/ 	.word	0x00000260
        /*00c0*/ 	.word	0x000000ff
        /*00c4*/ 	.word	0x00000018
        /*00c8*/ 	.short	0x0100
        /*00ca*/ 	.byte	0x08
	.zero		1


	//   ....[4]....
        /*00cc*/ 	.word	0x00000680
        /*00d0*/ 	.word	0x000000ff
        /*00d4*/ 	.word	0x00000030
        /*00d8*/ 	.short	0x0100
        /*00da*/ 	.byte	0x06
	.zero		1


	//   ....[5]....
        /*00dc*/ 	.word	0x00000700
        /*00e0*/ 	.word	0x000000ff
        /*00e4*/ 	.word	0x00000038
        /*00e8*/ 	.short	0x0100
        /*00ea*/ 	.byte	0x06
	.zero		1


	//   ....[6]....
        /*00ec*/ 	.word	0x00001680
        /*00f0*/ 	.word	0x00000003
        /*00f4*/ 	.word	0x00000000
        /*00f8*/ 	.short	0x010a
        /*00fa*/ 	.byte	0x3f
	.zero		1


	//   ....[7]....
        /*00fc*/ 	.word	0x000016e0
        /*0100*/ 	.word	0x00000003
        /*0104*/ 	.word	0x00000000
        /*0108*/ 	.short	0x010a
        /*010a*/ 	.byte	0x3f
	.zero		1


	//   ....[8]....
        /*010c*/ 	.word	0x00001a60
        /*0110*/ 	.word	0x00000005
        /*0114*/ 	.word	0x00000000
        /*0118*/ 	.short	0x010a
        /*011a*/ 	.byte	0x3f
	.zero		1


	//   ....[9]....
        /*011c*/ 	.word	0x00001aa0
        /*0120*/ 	.word	0x00000005
        /*0124*/ 	.word	0x00000000
        /*0128*/ 	.short	0x010a
        /*012a*/ 	.byte	0x3f
	.zero		1


	//   ....[10]....
        /*012c*/ 	.word	0x00001d00
        /*0130*/ 	.word	0x00000004
        /*0134*/ 	.word	0x00000000
        /*0138*/ 	.short	0x0101
        /*013a*/ 	.byte	0x3f
	.zero		1


	//   ....[11]....
        /*013c*/ 	.word	0x00001ec0
        /*0140*/ 	.word	0x00000000
        /*0144*/ 	.word	0x00000000
        /*0148*/ 	.short	0x0101
        /*014a*/ 	.byte	0x3f
	.zero		1


	//   ....[12]....
        /*014c*/ 	.word	0x00006f70
        /*0150*/ 	.word	0x00000014
        /*0154*/ 	.word	0x00000010
        /*0158*/ 	.short	0x010a
        /*015a*/ 	.byte	0x3f
	.zero		1


	//   ....[13]....
        /*015c*/ 	.word	0x00007330
        /*0160*/ 	.word	0x00000006
        /*0164*/ 	.word	0x00000038
        /*0168*/ 	.short	0x0101
        /*016a*/ 	.byte	0x3f
	.zero		1


	//   ....[14]....
        /*016c*/ 	.word	0x00007a50
        /*0170*/ 	.word	0x00000007
        /*0174*/ 	.word	0x00000000
        /*0178*/ 	.short	0x010a
        /*017a*/ 	.byte	0x3f
	.zero		1


	//   ....[15]....
        /*017c*/ 	.word	0x00007ad0
        /*0180*/ 	.word	0x00000005
        /*0184*/ 	.word	0x00000000
        /*0188*/ 	.short	0x010a
        /*018a*/ 	.byte	0x3f
	.zero		1


	//   ....[16]....
        /*018c*/ 	.word	0x00007b30
        /*0190*/ 	.word	0x00000003
        /*0194*/ 	.word	0x00000000
        /*0198*/ 	.short	0x010a
        /*019a*/ 	.byte	0x3f
	.zero		1


	//   ....[17]....
        /*019c*/ 	.word	0x00007b80
        /*01a0*/ 	.word	0x00000005
        /*01a4*/ 	.word	0x00000000
        /*01a8*/ 	.short	0x010a
        /*01aa*/ 	.byte	0x3f
	.zero		1


	//   ....[18]....
        /*01ac*/ 	.word	0x00007c50
        /*01b0*/ 	.word	0x00000014
        /*01b4*/ 	.word	0x00000010
        /*01b8*/ 	.short	0x010a
        /*01ba*/ 	.byte	0x3f
	.zero		1


	//   ....[19]....
        /*01bc*/ 	.word	0x00007d20
        /*01c0*/ 	.word	0x00000007
        /*01c4*/ 	.word	0x00000000
        /*01c8*/ 	.short	0x010a
        /*01ca*/ 	.byte	0x3f
	.zero		1


	//----- nvinfo : EIATTR_NUM_MBARRIERS
	.align		4
.L_35:
        /*01cc*/ 	.byte	0x03, 0x38
        /*01ce*/ 	.short	0x0006


	//----- nvinfo : EIATTR_EXIT_INSTR_OFFSETS
	.align		4
        /*01d0*/ 	.byte	0x04, 0x1c
        /*01d2*/ 	.short	(.L_37 - .L_36)


	//   ....[0]....
.L_36:
        /*01d4*/ 	.word	0x00000920


	//   ....[1]....
        /*01d8*/ 	.word	0x00001130


	//   ....[2]....
        /*01dc*/ 	.word	0x00006700


	//   ....[3]....
        /*01e0*/ 	.word	0x00006c60


	//   ....[4]....
        /*01e4*/ 	.word	0x00007b20


	//----- nvinfo : EIATTR_MAX_THREADS
	.align		4
.L_37:
        /*01e8*/ 	.byte	0x04, 0x05
        /*01ea*/ 	.short	(.L_39 - .L_38)
.L_38:
        /*01ec*/ 	.word	0x00000180
        /*01f0*/ 	.word	0x00000001
        /*01f4*/ 	.word	0x00000001


	//----- nvinfo : EIATTR_CRS_STACK_SIZE
	.align		4
.L_39:
        /*01f8*/ 	.byte	0x04, 0x1e
        /*01fa*/ 	.short	(.L_41 - .L_40)
.L_40:
        /*01fc*/ 	.word	0x00000000


	//----- nvinfo : EIATTR_CBANK_PARAM_SIZE
	.align		4
.L_41:
        /*0200*/ 	.byte	0x03, 0x19
        /*0202*/ 	.short	0x0470


	//----- nvinfo : EIATTR_PARAM_CBANK
	.align		4
        /*0204*/ 	.byte	0x04, 0x0a
        /*0206*/ 	.short	(.L_43 - .L_42)
	.align		4
.L_42:
        /*0208*/ 	.word	index@(.nv.constant0._ZN7cutlass13device_kernelINS_4gemm6kernel13GemmUniversalIN4cute5tupleIJiiiiEEENS1_10collective13CollectiveMmaINS1_34MainloopSm90TmaGmmaWarpSpecializedILi2ENS5_IJNS4_1CILi1EEENSA_ILi8EEESB_EEENS1_35KernelTmaWarpSpecializedCooperativeEEENS5_IJNSA_ILi128EEESG_NSA_ILi64EEEEEENS_6half_tENS5_IJlSB_lEEESJ_SK_NS4_8TiledMMAINS4_8MMA_AtomIJNS4_4SM904GMMA26MMA_64x128x16_F32F16F16_SSILNSO_5MajorE0ELSQ_0ELNSO_7ScaleInE1ELSR_1EEEEEENS4_6LayoutINS5_IJNSA_ILi2EEESB_SB_EEENS5_IJSB_NSA_ILi0EEESX_EEEEENS5_IJNS4_10UnderscoreES10_S10_EEEEENS4_23SM90_TMA_LOAD_MULTICASTENS4_14ComposedLayoutINS4_7SwizzleILi3ELi4ELi3EEENS4_18smem_ptr_flag_bitsILi16EEENSU_INS5_IJSC_SH_EEENS5_IJSH_SB_EEEEEEEvNS4_8identityENS4_13SM90_TMA_LOADES1C_vS1D_EENS_8epilogue10collective6detail29Sm90TmaWarpSpecializedAdapterINS1H_15DefaultEpilogueISJ_SK_SK_NS1G_6thread17LinearCombinationISJ_Li1EffLNS1L_9ScaleType4KindE0ELNS_15FloatRoundStyleE2ESJ_EENS1_15EpilogueDefaultEEEEEvvEEEEvNT_6ParamsE)
        /*020c*/ 	.short	0x0210
        /*020e*/ 	.short	0x0470


	//----- nvinfo : EIATTR_SW_WAR
	.align		4
.L_43:
        /*0210*/ 	.byte	0x04, 0x36
        /*0212*/ 	.short	(.L_45 - .L_44)
.L_44:
        /*0214*/ 	.word	0x00000008
.L_45:


//--------------------- .nv.callgraph             --------------------------
	.section	.nv.callgraph,"",@"SHT_CUDA_CALLGRAPH"
	.align	4
	.sectionentsize	8
	.align		4
        /*0000*/ 	.word	0x00000000
	.align		4
        /*0004*/ 	.word	0xffffffff
	.align		4
        /*0008*/ 	.word	index@(_ZN7cutlass13device_kernelINS_4gemm6kernel13GemmUniversalIN4cute5tupleIJiiiiEEENS1_10collective13CollectiveMmaINS1_34MainloopSm90TmaGmmaWarpSpecializedILi2ENS5_IJNS4_1CILi1EEENSA_ILi8EEESB_EEENS1_35KernelTmaWarpSpecializedCooperativeEEENS5_IJNSA_ILi128EEESG_NSA_ILi64EEEEEENS_6half_tENS5_IJlSB_lEEESJ_SK_NS4_8TiledMMAINS4_8MMA_AtomIJNS4_4SM904GMMA26MMA_64x128x16_F32F16F16_SSILNSO_5MajorE0ELSQ_0ELNSO_7ScaleInE1ELSR_1EEEEEENS4_6LayoutINS5_IJNSA_ILi2EEESB_SB_EEENS5_IJSB_NSA_ILi0EEESX_EEEEENS5_IJNS4_10UnderscoreES10_S10_EEEEENS4_23SM90_TMA_LOAD_MULTICASTENS4_14ComposedLayoutINS4_7SwizzleILi3ELi4ELi3EEENS4_18smem_ptr_flag_bitsILi16EEENSU_INS5_IJSC_SH_EEENS5_IJSH_SB_EEEEEEEvNS4_8identityENS4_13SM90_TMA_LOADES1C_vS1D_EENS_8epilogue10collective6detail29Sm90TmaWarpSpecializedAdapterINS1H_15DefaultEpilogueISJ_SK_SK_NS1G_6thread17LinearCombinationISJ_Li1EffLNS1L_9ScaleType4KindE0ELNS_15FloatRoundStyleE2ESJ_EENS1_15EpilogueDefaultEEEEEvvEEEEvNT_6ParamsE)
	.align		4
        /*000c*/ 	.word	index@(__assertfail)
	.align		4
        /*0010*/ 	.word	0x00000000
	.align		4
        /*0014*/ 	.word	0xfffffffe
	.align		4
        /*0018*/ 	.word	0x00000000
	.align		4
        /*001c*/ 	.word	0xfffffffd
	.align		4
        /*0020*/ 	.word	0x00000000
	.align		4
        /*0024*/ 	.word	0xfffffffc


//--------------------- .nv.constant4             --------------------------
	.section	.nv.constant4,"a",@progbits
	.align	8
	.align		8
.nv.constant4:
        /*0000*/ 	.dword	__assertfail
	.align		8
        /*0008*/ 	.dword	__unnamed_1
	.align		8
        /*0010*/ 	.dword	_ZN40_INTERNAL_09ea85e3_4_k_cu_d6e7a981_311974cuda3std3__45__cpo5beginE
	.align		8
        /*0018*/ 	.dword	_ZN40_INTERNAL_09ea85e3_4_k_cu_d6e7a981_311974cuda3std3__45__cpo3endE
	.align		8
        /*0020*/ 	.dword	_ZN40_INTERNAL_09ea85e3_4_k_cu_d6e7a981_311974cuda3std3__45__cpo6cbeginE
	.align		8
        /*0028*/ 	.dword	_ZN40_INTERNAL_09ea85e3_4_k_cu_d6e7a981_311974cuda3std3__45__cpo4cendE
	.align		8
        /*0030*/ 	.dword	_ZN40_INTERNAL_09ea85e3_4_k_cu_d6e7a981_311974cuda3std3__442_GLOBAL__N__09ea85e3_4_k_cu_d6e7a981_311976ignoreE
	.align		8
        /*0038*/ 	.dword	_ZN40_INTERNAL_09ea85e3_4_k_cu_d6e7a981_311974cuda3std3__419piecewise_constructE
	.align		8
        /*0040*/ 	.dword	_ZN40_INTERNAL_09ea85e3_4_k_cu_d6e7a981_311974cuda3std3__48in_placeE
	.align		8
        /*0048*/ 	.dword	_ZN40_INTERNAL_09ea85e3_4_k_cu_d6e7a981_311974cuda3std6ranges3__45__cpo4swapE
	.align		8
        /*0050*/ 	.dword	_ZN40_INTERNAL_09ea85e3_4_k_cu_d6e7a981_311974cuda3std6ranges3__45__cpo9iter_moveE
	.align		8
        /*0058*/ 	.dword	_ZN40_INTERNAL_09ea85e3_4_k_cu_d6e7a981_311974cute7productE
	.align		8
        /*0060*/ 	.dword	_ZN40_INTERNAL_09ea85e3_4_k_cu_d6e7a981_311974cute1_E
	.align		8
        /*0068*/ 	.dword	$str$22
	.align		8
        /*0070*/ 	.dword	$str$23


//--------------------- .text._ZN7cutlass13device_kernelINS_4gemm6kernel13GemmUniversalIN4cute5tupleIJiiiiEEENS1_10collective13CollectiveMmaINS1_34MainloopSm90TmaGmmaWarpSpecializedILi2ENS5_IJNS4_1CILi1EEENSA_ILi8EEESB_EEENS1_35KernelTmaWarpSpecializedCooperativeEEENS5_IJNSA_ILi128EEESG_NSA_ILi64EEEEEENS_6half_tENS5_IJlSB_lEEESJ_SK_NS4_8TiledMMAINS4_8MMA_AtomIJNS4_4SM904GMMA26MMA_64x128x16_F32F16F16_SSILNSO_5MajorE0ELSQ_0ELNSO_7ScaleInE1ELSR_1EEEEEENS4_6LayoutINS5_IJNSA_ILi2EEESB_SB_EEENS5_IJSB_NSA_ILi0EEESX_EEEEENS5_IJNS4_10UnderscoreES10_S10_EEEEENS4_23SM90_TMA_LOAD_MULTICASTENS4_14ComposedLayoutINS4_7SwizzleILi3ELi4ELi3EEENS4_18smem_ptr_flag_bitsILi16EEENSU_INS5_IJSC_SH_EEENS5_IJSH_SB_EEEEEEEvNS4_8identityENS4_13SM90_TMA_LOADES1C_vS1D_EENS_8epilogue10collective6detail29Sm90TmaWarpSpecializedAdapterINS1H_15DefaultEpilogueISJ_SK_SK_NS1G_6thread17LinearCombinationISJ_Li1EffLNS1L_9ScaleType4KindE0ELNS_15FloatRoundStyleE2ESJ_EENS1_15EpilogueDefaultEEEEEvvEEEEvNT_6ParamsE --------------------------
	.section	.text._ZN7cutlass13device_kernelINS_4gemm6kernel13GemmUniversalIN4cute5tupleIJiiiiEEENS1_10collective13CollectiveMmaINS1_34MainloopSm90TmaGmmaWarpSpecializedILi2ENS5_IJNS4_1CILi1EEENSA_ILi8EEESB_EEENS1_35KernelTmaWarpSpecializedCooperativeEEENS5_IJNSA_ILi128EEESG_NSA_ILi64EEEEEENS_6half_tENS5_IJlSB_lEEESJ_SK_NS4_8TiledMMAINS4_8MMA_AtomIJNS4_4SM904GMMA26MMA_64x128x16_F32F16F16_SSILNSO_5MajorE0ELSQ_0ELNSO_7ScaleInE1ELSR_1EEEEEENS4_6LayoutINS5_IJNSA_ILi2EEESB_SB_EEENS5_IJSB_NSA_ILi0EEESX_EEEEENS5_IJNS4_10UnderscoreES10_S10_EEEEENS4_23SM90_TMA_LOAD_MULTICASTENS4_14ComposedLayoutINS4_7SwizzleILi3ELi4ELi3EEENS4_18smem_ptr_flag_bitsILi16EEENSU_INS5_IJSC_SH_EEENS5_IJSH_SB_EEEEEEEvNS4_8identityENS4_13SM90_TMA_LOADES1C_vS1D_EENS_8epilogue10collective6detail29Sm90TmaWarpSpecializedAdapterINS1H_15DefaultEpilogueISJ_SK_SK_NS1G_6thread17LinearCombinationISJ_Li1EffLNS1L_9ScaleType4KindE0ELNS_15FloatRoundStyleE2ESJ_EENS1_15EpilogueDefaultEEEEEvvEEEEvNT_6ParamsE,"ax",@progbits
	.align	128
.text._ZN7cutlass13device_kernelINS_4gemm6kernel13GemmUniversalIN4cute5tupleIJiiiiEEENS1_10collective13CollectiveMmaINS1_34MainloopSm90TmaGmmaWarpSpecializedILi2ENS5_IJNS4_1CILi1EEENSA_ILi8EEESB_EEENS1_35KernelTmaWarpSpecializedCooperativeEEENS5_IJNSA_ILi128EEESG_NSA_ILi64EEEEEENS_6half_tENS5_IJlSB_lEEESJ_SK_NS4_8TiledMMAINS4_8MMA_AtomIJNS4_4SM904GMMA26MMA_64x128x16_F32F16F16_SSILNSO_5MajorE0ELSQ_0ELNSO_7ScaleInE1ELSR_1EEEEEENS4_6LayoutINS5_IJNSA_ILi2EEESB_SB_EEENS5_IJSB_NSA_ILi0EEESX_EEEEENS5_IJNS4_10UnderscoreES10_S10_EEEEENS4_23SM90_TMA_LOAD_MULTICASTENS4_14ComposedLayoutINS4_7SwizzleILi3ELi4ELi3EEENS4_18smem_ptr_flag_bitsILi16EEENSU_INS5_IJSC_SH_EEENS5_IJSH_SB_EEEEEEEvNS4_8identityENS4_13SM90_TMA_LOADES1C_vS1D_EENS_8epilogue10collective6detail29Sm90TmaWarpSpecializedAdapterINS1H_15DefaultEpilogueISJ_SK_SK_NS1G_6thread17LinearCombinationISJ_Li1EffLNS1L_9ScaleType4KindE0ELNS_15FloatRoundStyleE2ESJ_EENS1_15EpilogueDefaultEEEEEvvEEEEvNT_6ParamsE:
        .type           _ZN7cutlass13device_kernelINS_4gemm6kernel13GemmUniversalIN4cute5tupleIJiiiiEEENS1_10collective13CollectiveMmaINS1_34MainloopSm90TmaGmmaWarpSpecializedILi2ENS5_IJNS4_1CILi1EEENSA_ILi8EEESB_EEENS1_35KernelTmaWarpSpecializedCooperativeEEENS5_IJNSA_ILi128EEESG_NSA_ILi64EEEEEENS_6half_tENS5_IJlSB_lEEESJ_SK_NS4_8TiledMMAINS4_8MMA_AtomIJNS4_4SM904GMMA26MMA_64x128x16_F32F16F16_SSILNSO_5MajorE0ELSQ_0ELNSO_7ScaleInE1ELSR_1EEEEEENS4_6LayoutINS5_IJNSA_ILi2EEESB_SB_EEENS5_IJSB_NSA_ILi0EEESX_EEEEENS5_IJNS4_10UnderscoreES10_S10_EEEEENS4_23SM90_TMA_LOAD_MULTICASTENS4_14ComposedLayoutINS4_7SwizzleILi3ELi4ELi3EEENS4_18smem_ptr_flag_bitsILi16EEENSU_INS5_IJSC_SH_EEENS5_IJSH_SB_EEEEEEEvNS4_8identityENS4_13SM90_TMA_LOADES1C_vS1D_EENS_8epilogue10collective6detail29Sm90TmaWarpSpecializedAdapterINS1H_15DefaultEpilogueISJ_SK_SK_NS1G_6thread17LinearCombinationISJ_Li1EffLNS1L_9ScaleType4KindE0ELNS_15FloatRoundStyleE2ESJ_EENS1_15EpilogueDefaultEEEEEvvEEEEvNT_6ParamsE,@function
        .size           _ZN7cutlass13device_kernelINS_4gemm6kernel13GemmUniversalIN4cute5tupleIJiiiiEEENS1_10collective13CollectiveMmaINS1_34MainloopSm90TmaGmmaWarpSpecializedILi2ENS5_IJNS4_1CILi1EEENSA_ILi8EEESB_EEENS1_35KernelTmaWarpSpecializedCooperativeEEENS5_IJNSA_ILi128EEESG_NSA_ILi64EEEEEENS_6half_tENS5_IJlSB_lEEESJ_SK_NS4_8TiledMMAINS4_8MMA_AtomIJNS4_4SM904GMMA26MMA_64x128x16_F32F16F16_SSILNSO_5MajorE0ELSQ_0ELNSO_7ScaleInE1ELSR_1EEEEEENS4_6LayoutINS5_IJNSA_ILi2EEESB_SB_EEENS5_IJSB_NSA_ILi0EEESX_EEEEENS5_IJNS4_10UnderscoreES10_S10_EEEEENS4_23SM90_TMA_LOAD_MULTICASTENS4_14ComposedLayoutINS4_7SwizzleILi3ELi4ELi3EEENS4_18smem_ptr_flag_bitsILi16EEENSU_INS5_IJSC_SH_EEENS5_IJSH_SB_EEEEEEEvNS4_8identityENS4_13SM90_TMA_LOADES1C_vS1D_EENS_8epilogue10collective6detail29Sm90TmaWarpSpecializedAdapterINS1H_15DefaultEpilogueISJ_SK_SK_NS1G_6thread17LinearCombinationISJ_Li1EffLNS1L_9ScaleType4KindE0ELNS_15FloatRoundStyleE2ESJ_EENS1_15EpilogueDefaultEEEEEvvEEEEvNT_6ParamsE,(.L_x_193 - _ZN7cutlass13device_kernelINS_4gemm6kernel13GemmUniversalIN4cute5tupleIJiiiiEEENS1_10collective13CollectiveMmaINS1_34MainloopSm90TmaGmmaWarpSpecializedILi2ENS5_IJNS4_1CILi1EEENSA_ILi8EEESB_EEENS1_35KernelTmaWarpSpecializedCooperativeEEENS5_IJNSA_ILi128EEESG_NSA_ILi64EEEEEENS_6half_tENS5_IJlSB_lEEESJ_SK_NS4_8TiledMMAINS4_8MMA_AtomIJNS4_4SM904GMMA26MMA_64x128x16_F32F16F16_SSILNSO_5MajorE0ELSQ_0ELNSO_7ScaleInE1ELSR_1EEEEEENS4_6LayoutINS5_IJNSA_ILi2EEESB_SB_EEENS5_IJSB_NSA_ILi0EEESX_EEEEENS5_IJNS4_10UnderscoreES10_S10_EEEEENS4_23SM90_TMA_LOAD_MULTICASTENS4_14ComposedLayoutINS4_7SwizzleILi3ELi4ELi3EEENS4_18smem_ptr_flag_bitsILi16EEENSU_INS5_IJSC_SH_EEENS5_IJSH_SB_EEEEEEEvNS4_8identityENS4_13SM90_TMA_LOADES1C_vS1D_EENS_8epilogue10collective6detail29Sm90TmaWarpSpecializedAdapterINS1H_15DefaultEpilogueISJ_SK_SK_NS1G_6thread17LinearCombinationISJ_Li1EffLNS1L_9ScaleType4KindE0ELNS_15FloatRoundStyleE2ESJ_EENS1_15EpilogueDefaultEEEEEvvEEEEvNT_6ParamsE)
        .other          _ZN7cutlass13device_kernelINS_4gemm6kernel13GemmUniversalIN4cute5tupleIJiiiiEEENS1_10collective13CollectiveMmaINS1_34MainloopSm90TmaGmmaWarpSpecializedILi2ENS5_IJNS4_1CILi1EEENSA_ILi8EEESB_EEENS1_35KernelTmaWarpSpecializedCooperativeEEENS5_IJNSA_ILi128EEESG_NSA_ILi64EEEEEENS_6half_tENS5_IJlSB_lEEESJ_SK_NS4_8TiledMMAINS4_8MMA_AtomIJNS4_4SM904GMMA26MMA_64x128x16_F32F16F16_SSILNSO_5MajorE0ELSQ_0ELNSO_7ScaleInE1ELSR_1EEEEEENS4_6LayoutINS5_IJNSA_ILi2EEESB_SB_EEENS5_IJSB_NSA_ILi0EEESX_EEEEENS5_IJNS4_10UnderscoreES10_S10_EEEEENS4_23SM90_TMA_LOAD_MULTICASTENS4_14ComposedLayoutINS4_7SwizzleILi3ELi4ELi3EEENS4_18smem_ptr_flag_bitsILi16EEENSU_INS5_IJSC_SH_EEENS5_IJSH_SB_EEEEEEEvNS4_8identityENS4_13SM90_TMA_LOADES1C_vS1D_EENS_8epilogue10collective6detail29Sm90TmaWarpSpecializedAdapterINS1H_15DefaultEpilogueISJ_SK_SK_NS1G_6thread17LinearCombinationISJ_Li1EffLNS1L_9ScaleType4KindE0ELNS_15FloatRoundStyleE2ESJ_EENS1_15EpilogueDefaultEEEEEvvEEEEvNT_6ParamsE,@"STO_CUDA_ENTRY STV_DEFAULT"
_ZN7cutlass13device_kernelINS_4gemm6kernel13GemmUniversalIN4cute5tupleIJiiiiEEENS1_10collective13CollectiveMmaINS1_34MainloopSm90TmaGmmaWarpSpecializedILi2ENS5_IJNS4_1CILi1EEENSA_ILi8EEESB_EEENS1_35KernelTmaWarpSpecializedCooperativeEEENS5_IJNSA_ILi128EEESG_NSA_ILi64EEEEEENS_6half_tENS5_IJlSB_lEEESJ_SK_NS4_8TiledMMAINS4_8MMA_AtomIJNS4_4SM904GMMA26MMA_64x128x16_F32F16F16_SSILNSO_5MajorE0ELSQ_0ELNSO_7ScaleInE1ELSR_1EEEEEENS4_6LayoutINS5_IJNSA_ILi2EEESB_SB_EEENS5_IJSB_NSA_ILi0EEESX_EEEEENS5_IJNS4_10UnderscoreES10_S10_EEEEENS4_23SM90_TMA_LOAD_MULTICASTENS4_14ComposedLayoutINS4_7SwizzleILi3ELi4ELi3EEENS4_18smem_ptr_flag_bitsILi16EEENSU_INS5_IJSC_SH_EEENS5_IJSH_SB_EEEEEEEvNS4_8identityENS4_13SM90_TMA_LOADES1C_vS1D_EENS_8epilogue10collective6detail29Sm90TmaWarpSpecializedAdapterINS1H_15DefaultEpilogueISJ_SK_SK_NS1G_6thread17LinearCombinationISJ_Li1EffLNS1L_9ScaleType4KindE0ELNS_15FloatRoundStyleE2ESJ_EENS1_15EpilogueDefaultEEEEEvvEEEEvNT_6ParamsE:
[----:B------:R-:W0:Y:S01]  /*0000*/  LDC R1, c[0x0][0x28] ;  /* 0x00000a00ff017b82 */ /* 0x000e220000000800 */
[----:B------:R-:W1:Y:S01]  /*0010*/  S2R R94, SR_TID.X ;  /* 0x00000000005e7919 */ /* 0x000e620000002100 */
[----:B------:R-:W-:Y:S01]  /*0020*/  ELECT P0, URZ, PT ;  /* 0x00000000003f782f */ /* 0x000fe20003800000 */
[----:B------:R-:W-:Y:S01]  /*0030*/  BSSY B0, `(.L_x_0) ;  /* 0x000000f000007945 */ /* 0x000fe20003800000 */
[--C-:B-1----:R-:W-:Y:S02]  /*0040*/  SHF.R.U32.HI R0, RZ, 0x5, R94.reuse ;  /* 0x00000005ff007819 */ /* 0x102fe4000001165e */
[----:B------:R-:W-:-:S03]  /*0050*/  SHF.R.U32.HI R6, RZ, 0x7, R94 ;  /* 0x00000007ff067819 */ /* 0x000fc6000001165e */
[----:B------:R-:W1:Y:S04]  /*0060*/  SHFL.IDX PT, R3, R0, RZ, 0x1f ;  /* 0x00001fff00037589 */ /* 0x000e6800000e0000 */
[----:B------:R2:W3:Y:S01]  /*0070*/  SHFL.IDX PT, R2, R6, RZ, 0x1f ;  /* 0x00001fff06027589 */ /* 0x0004e200000e0000 */
[----:B-1----:R-:W-:-:S13]  /*0080*/  ISETP.NE.OR P0, PT, R3, RZ, !P0 ;  /* 0x000000ff0300720c */ /* 0x002fda0004705670 */
[----:B0-23--:R-:W-:Y:S05]  /*0090*/  @P0 BRA `(.L_x_1) ;  /* 0x0000000000200947 */ /* 0x00dfea0003800000 */
[----:B------:R-:W-:Y:S02]  /*00a0*/  ULDC.64 UR4, c[0x0][0x198] ;  /* 0x0000660000047ab9 */ /* 0x000fe40000000a00 */
[----:B------:R-:W-:Y:S02]  /*00b0*/  UIADD3 UR6, UP0, UR4, 0xf0, URZ ;  /* 0x000000f004067890 */ /* 0x000fe4000ff1e03f */
[----:B------:R-:W-:Y:S02]  /*00c0*/  UIADD3 UR4, UP1, UR4, 0x1f0, URZ ;  /* 0x000001f004047890 */ /* 0x000fe4000ff3e03f */
[----:B------:R-:W-:Y:S02]  /*00d0*/  UIADD3.X UR7, URZ, UR5, URZ, UP0, !UPT ;  /* 0x000000053f077290 */ /* 0x000fe400087fe43f */
[----:B------:R-:W-:-:S07]  /*00e0*/  UIADD3.X UR5, URZ, UR5, URZ, UP1, !UPT ;  /* 0x000000053f057290 */ /* 0x000fce0008ffe43f */
[----:B------:R0:W-:Y:S02]  /*00f0*/  UTMACCTL.PF [UR6] ;  /* 0x00000000060079b9 */ /* 0x0001e40008040000 */
[----:B------:R0:W-:Y:S02]  /*0100*/  UTMACCTL.PF [UR4] ;  /* 0x00000000040079b9 */ /* 0x0001e40008040000 */
[----:B0-----:R-:W-:Y:S01]  /*0110*/  NOP ;  /* 0x0000000000007918 */ /* 0x001fe20000000000 */
.L_x_1:
[----:B------:R-:W-:Y:S05]  /*0120*/  BSYNC B0 ;  /* 0x0000000000007941 */ /* 0x000fea0003800000 */
.L_x_0:
[----:B------:R-:W0:Y:S02]  /*0130*/  SHFL.IDX PT, R5, R0, RZ, 0x1f ;  /* 0x00001fff00057589 */ /* 0x000e2400000e0000 */
[----:B0-----:R-:W-:-:S13]  /*0140*/  ISETP.NE.AND P0, PT, R5, RZ, PT ;  /* 0x000000ff0500720c */ /* 0x001fda0003f05270 */
[----:B------:R-:W-:Y:S05]  /*0150*/  @P0 BRA `(.L_x_2) ;  /* 0x0000000000480947 */ /* 0x000fea0003800000 */
[----:B------:R-:W0:Y:S01]  /*0160*/  S2UR UR8, SR_CgaCtaId ;  /* 0x00000000000879c3 */ /* 0x000e220000008800 */
[----:B------:R-:W-:Y:S01]  /*0170*/  UMOV UR4, 0x400 ;  /* 0x0000040000047882 */ /* 0x000fe20000000000 */
[----:B------:R-:W-:Y:S01]  /*0180*/  UMOV UR5, 0x1 ;  /* 0x0000000100057882 */ /* 0x000fe20000000000 */
[----:B------:R-:W-:Y:S01]  /*0190*/  UMOV UR6, 0x10 ;  /* 0x0000001000067882 */ /* 0x000fe20000000000 */
[----:B------:R-:W-:Y:S01]  /*01a0*/  ELECT P0, URZ, PT ;  /* 0x00000000003f782f */ /* 0x000fe20003800000 */
[----:B------:R-:W-:-:S04]  /*01b0*/  UIADD3 UR6, -UR6, 0x100000, URZ ;  /* 0x0010000006067890 */ /* 0x000fc8000fffe13f */
[----:B------:R-:W-:Y:S02]  /*01c0*/  USHF.L.U32 UR7, UR6, 0xb, URZ ;  /* 0x0000000b06077899 */ /* 0x000fe4000800063f */
[----:B------:R-:W-:Y:S02]  /*01d0*/  USHF.L.U32 UR6, UR6, 0x1, URZ ;  /* 0x0000000106067899 */ /* 0x000fe4000800063f */
[----:B0-----:R-:W-:Y:S02]  /*01e0*/  ULEA UR8, UR8, UR4, 0x18 ;  /* 0x0000000408087291 */ /* 0x001fe4000f8ec03f */
[----:B------:R-:W-:-:S04]  /*01f0*/  UIADD3 UR4, -UR5, 0x100000, URZ ;  /* 0x0010000005047890 */ /* 0x000fc8000fffe13f */
[----:B------:R-:W-:Y:S02]  /*0200*/  USHF.L.U32 UR5, UR4, 0xb, URZ ;  /* 0x0000000b04057899 */ /* 0x000fe4000800063f */
[----:B------:R-:W-:Y:S01]  /*0210*/  USHF.L.U32 UR4, UR4, 0x1, URZ ;  /* 0x0000000104047899 */ /* 0x000fe2000800063f */
[----:B------:R-:W0:Y:S11]  /*0220*/  FENCE.VIEW.ASYNC.S ;  /* 0x00000000000073c6 */ /* 0x000e360000000000 */
[----:B0-----:R0:W1:Y:S01]  /*0230*/  SYNCS.EXCH.64 URZ, [UR8], UR4 ;  /* 0x00000004083f75b2 */ /* 0x0010620008000100 */
[----:B------:R0:W2:Y:S01]  /*0240*/  SYNCS.EXCH.64 URZ, [UR8+0x10], UR6 ;  /* 0x00001006083f75b2 */ /* 0x0000a20008000100 */
[----:B------:R0:W3:Y:S01]  /*0250*/  SYNCS.EXCH.64 URZ, [UR8+0x8], UR4 ;  /* 0x00000804083f75b2 */ /* 0x0000e20008000100 */
[----:B------:R0:W4:Y:S01]  /*0260*/  SYNCS.EXCH.64 URZ, [UR8+0x18], UR6 ;  /* 0x00001806083f75b2 */ /* 0x0001220008000100 */
[----:B------:R-:W-:Y:S01]  /*0270*/  NOP ;  /* 0x0000000000007918 */ /* 0x000fe20000000000 */
.L_x_2:
[----:B------:R-:W-:Y:S01]  /*0280*/  SHF.R.S32.HI R7, RZ, 0x1f, R94 ;  /* 0x0000001fff077819 */ /* 0x000fe2000001145e */
[----:B------:R-:W5:Y:S01]  /*0290*/  SHFL.IDX PT, R0, R0, RZ, 0x1f ;  /* 0x00001fff00007589 */ /* 0x000f6200000e0000 */
[----:B0-----:R-:W0:Y:S01]  /*02a0*/  S2UR UR8, SR_CTAID.X ;  /* 0x00000000000879c3 */ /* 0x001e220000002500 */
[----:B------:R-:W-:Y:S02]  /*02b0*/  ELECT P0, URZ, PT ;  /* 0x00000000003f782f */ /* 0x000fe40003800000 */
[----:B------:R-:W-:Y:S01]  /*02c0*/  LEA.HI R7, R7, R94, RZ, 0x7 ;  /* 0x0000005e07077211 */ /* 0x000fe200078f38ff */
[----:B------:R-:W1:Y:S01]  /*02d0*/  S2R R4, SR_CTAID.Y ;  /* 0x0000000000047919 */ /* 0x000e620000002600 */
[----:B------:R-:W-:Y:S01]  /*02e0*/  ULDC UR4, c[0x0][0x154] ;  /* 0x0000550000047ab9 */ /* 0x000fe20000000800 */
[----:B------:R-:W-:Y:S01]  /*02f0*/  NOP ;  /* 0x0000000000007918 */ /* 0x000fe20000000000 */
[----:B------:R-:W-:Y:S01]  /*0300*/  LOP3.LUT R7, R7, 0xffffff80, RZ, 0xc0, !PT ;  /* 0xffffff8007077812 */ /* 0x000fe200078ec0ff */
[----:B------:R-:W-:Y:S01]  /*0310*/  NOP ;  /* 0x0000000000007918 */ /* 0x000fe20000000000 */
[----:B------:R-:W2:Y:S03]  /*0320*/  LDC R14, c[0x0][0x140] ;  /* 0x00005000ff0e7b82 */ /* 0x000ea60000000800 */
[----:B------:R-:W-:-:S05]  /*0330*/  IMAD.IADD R7, R94, 0x1, -R7 ;  /* 0x000000015e077824 */ /* 0x000fca00078e0a07 */
[----:B------:R-:W-:Y:S01]  /*0340*/  SHF.R.S32.HI R8, RZ, 0x1f, R7 ;  /* 0x0000001fff087819 */ /* 0x000fe20000011407 */
[----:B------:R-:W3:Y:S01]  /*0350*/  LDC R12, c[0x0][0x144] ;  /* 0x00005100ff0c7b82 */ /* 0x000ee20000000800 */
[----:B------:R-:W-:Y:S02]  /*0360*/  LOP3.LUT P2, RZ, R7, 0x7, RZ, 0xc0, !PT ;  /* 0x0000000707ff7812 */ /* 0x000fe4000784c0ff */
[----:B------:R-:W-:Y:S02]  /*0370*/  LEA.HI R8, R8, R7, RZ, 0x3 ;  /* 0x0000000708087211 */ /* 0x000fe400078f18ff */
[----:B-----5:R-:W-:Y:S02]  /*0380*/  ISETP.NE.OR P0, PT, R0, RZ, !P0 ;  /* 0x000000ff0000720c */ /* 0x020fe40004705670 */
[--C-:B------:R-:W-:Y:S02]  /*0390*/  SHF.R.S32.HI R0, RZ, 0x3, R8.reuse ;  /* 0x00000003ff007819 */ /* 0x100fe40000011408 */
[----:B------:R-:W-:-:S02]  /*03a0*/  SHF.R.S32.HI R9, RZ, 0x1f, R8 ;  /* 0x0000001fff097819 */ /* 0x000fc40000011408 */
[----:B------:R-:W-:Y:S02]  /*03b0*/  SHF.R.S32.HI R8, RZ, 0x1f, R5 ;  /* 0x0000001fff087819 */ /* 0x000fe40000011405 */
[----:B------:R-:W-:Y:S02]  /*03c0*/  LEA.HI R9, R9, R0, RZ, 0x2 ;  /* 0x0000000009097211 */ /* 0x000fe400078f10ff */
[----:B------:R-:W-:Y:S02]  /*03d0*/  LEA.HI R8, R8, R5, RZ, 0x2 ;  /* 0x0000000508087211 */ /* 0x000fe400078f10ff */
[----:B-1----:R-:W-:Y:S01]  /*03e0*/  I2FP.F32.U32 R11, R4 ;  /* 0x00000004000b7245 */ /* 0x002fe20000201000 */
[----:B------:R-:W-:Y:S01]  /*03f0*/  VOTEU.ALL UP0, P0 ;  /* 0x00000000003f7886 */ /* 0x000fe20000000000 */
[----:B------:R-:W-:Y:S01]  /*0400*/  LOP3.LUT R10, R8, 0x3ffffffc, RZ, 0xc0, !PT ;  /* 0x3ffffffc080a7812 */ /* 0x000fe200078ec0ff */
[----:B------:R-:W-:Y:S01]  /*0410*/  VOTEU.ALL UP1, P0 ;  /* 0x00000000003f7886 */ /* 0x000fe20000020000 */
[----:B------:R-:W-:Y:S01]  /*0420*/  LOP3.LUT R9, R9, 0xfffffffc, RZ, 0xc0, !PT ;  /* 0xfffffffc09097812 */ /* 0x000fe200078ec0ff */
[----:B------:R-:W-:Y:S01]  /*0430*/  FMUL R13, R11, UR4 ;  /* 0x000000040b0d7c20 */ /* 0x000fe20008400000 */
[----:B------:R-:W1:Y:S01]  /*0440*/  @!UP0 S2UR UR7, SR_CgaCtaId ;  /* 0x00000000000789c3 */ /* 0x000e620000008800 */
[----:B------:R-:W-:Y:S01]  /*0450*/  IMAD.IADD R11, R5, 0x1, -R10 ;  /* 0x00000001050b7824 */ /* 0x000fe200078e0a0a */
[----:B0-----:R-:W-:Y:S01]  /*0460*/  I2FP.F32.U32 R10, UR8 ;  /* 0x00000008000a7c45 */ /* 0x001fe20008201000 */
[----:B------:R-:W-:Y:S01]  /*0470*/  IMAD.IADD R8, R0, 0x1, -R9 ;  /* 0x0000000100087824 */ /* 0x000fe200078e0a09 */
[----:B------:R-:W-:Y:S01]  /*0480*/  ULDC UR4, c[0x0][0x150] ;  /* 0x0000540000047ab9 */ /* 0x000fe20000000800 */
[----:B------:R-:W0:Y:S01]  /*0490*/  F2I.U32.TRUNC.NTZ R13, R13 ;  /* 0x0000000d000d7305 */ /* 0x000e22000020f000 */
[----:B------:R-:W-:Y:S01]  /*04a0*/  SHF.R.S32.HI R0, RZ, 0x1f, R3 ;  /* 0x0000001fff007819 */ /* 0x000fe20000011403 */
[----:B------:R-:W-:Y:S01]  /*04b0*/  FMUL R10, R10, UR4 ;  /* 0x000000040a0a7c20 */ /* 0x000fe20008400000 */
[----:B------:R-:W5:Y:S01]  /*04c0*/  LDC R9, c[0x0][0x148] ;  /* 0x00005200ff097b82 */ /* 0x000f620000000800 */
[----:B------:R-:W-:Y:S01]  /*04d0*/  IMAD R8, R11, 0x4, R8 ;  /* 0x000000040b087824 */ /* 0x000fe200078e0208 */
[----:B------:R-:W-:Y:S01]  /*04e0*/  LEA.HI R0, R0, R3, RZ, 0x2 ;  /* 0x0000000300007211 */ /* 0x000fe200078f10ff */
[----:B------:R-:W-:Y:S01]  /*04f0*/  UMOV UR4, 0x20 ;  /* 0x0000002000047882 */ /* 0x000fe20000000000 */
[----:B------:R-:W-:Y:S01]  /*0500*/  @!UP0 UMOV UR6, 0x400 ;  /* 0x0000040000068882 */ /* 0x000fe20000000000 */
[----:B------:R-:W4:Y:S01]  /*0510*/  F2I.U32.TRUNC.NTZ R10, R10 ;  /* 0x0000000a000a7305 */ /* 0x000f22000020f000 */
[----:B------:R-:W-:Y:S01]  /*0520*/  LOP3.LUT R0, R0, 0xfffffffc, RZ, 0xc0, !PT ;  /* 0xfffffffc00007812 */ /* 0x000fe200078ec0ff */
[----:B------:R-:W-:Y:S01]  /*0530*/  IMAD.SHL.U32 R19, R8, 0x4, RZ ;  /* 0x0000000408137824 */ /* 0x000fe200078e00ff */
[----:B------:R-:W-:-:S04]  /*0540*/  @!UP0 UIADD3 UR4, -UR4, 0x100000, URZ ;  /* 0x0010000004048890 */ /* 0x000fc8000fffe13f */
[----:B------:R-:W-:Y:S02]  /*0550*/  @!UP0 USHF.L.U32 UR5, UR4, 0xb, URZ ;  /* 0x0000000b04058899 */ /* 0x000fe4000800063f */
[----:B------:R-:W-:Y:S01]  /*0560*/  @!UP0 USHF.L.U32 UR4, UR4, 0x1, URZ ;  /* 0x0000000104048899 */ /* 0x000fe2000800063f */
[----:B--2---:R-:W-:Y:S01]  /*0570*/  ISETP.EQ.U32.AND P3, PT, R14, 0x1, PT ;  /* 0x000000010e00780c */ /* 0x004fe20003f62070 */
[----:B------:R-:W-:Y:S01]  /*0580*/  IMAD.IADD R3, R3, 0x1, -R0 ;  /* 0x0000000103037824 */ /* 0x000fe200078e0a00 */
[----:B------:R-:W-:Y:S01]  /*0590*/  LOP3.LUT R19, R8, 0xc, R19, 0x78, !PT ;  /* 0x0000000c08137812 */ /* 0x000fe200078e7813 */
[----:B0-----:R-:W-:Y:S02]  /*05a0*/  IMAD.MOV R22, RZ, RZ, -R13 ;  /* 0x000000ffff167224 */ /* 0x001fe400078e0a0d */
[----:B------:R-:W-:Y:S01]  /*05b0*/  VIADD R8, R2, 0xffffffff ;  /* 0xffffffff02087836 */ /* 0x000fe20000000000 */
[----:B-1----:R-:W-:Y:S01]  /*05c0*/  @!UP0 ULEA UR6, UR7, UR6, 0x18 ;  /* 0x0000000607068291 */ /* 0x002fe2000f8ec03f */
[----:B------:R-:W-:Y:S01]  /*05d0*/  ISETP.NE.AND P1, PT, R3, 0x3, PT ;  /* 0x000000030300780c */ /* 0x000fe20003f25270 */
[----:B------:R-:W-:Y:S01]  /*05e0*/  VOTEU.ALL UP0, P0 ;  /* 0x00000000003f7886 */ /* 0x000fe20000000000 */
[----:B------:R-:W-:Y:S01]  /*05f0*/  ISETP.LT.U32.AND P0, PT, R19, 0x8, !P2 ;  /* 0x000000081300780c */ /* 0x000fe20005701070 */
[----:B----4-:R-:W-:Y:S01]  /*0600*/  IMAD.MOV R7, RZ, RZ, -R10 ;  /* 0x000000ffff077224 */ /* 0x010fe200078e0a0a */
[----:B------:R-:W-:-:S02]  /*0610*/  ISETP.EQ.OR P1, PT, R3, RZ, !P1 ;  /* 0x000000ff0300720c */ /* 0x000fc40004f22670 */
[----:B------:R-:W-:Y:S01]  /*0620*/  ISETP.GE.U32.AND P5, PT, R8, 0x2, PT ;  /* 0x000000020800780c */ /* 0x000fe20003fa6070 */
[----:B-----5:R-:W-:Y:S01]  /*0630*/  IMAD R0, R9, R22, R4 ;  /* 0x0000001609007224 */ /* 0x020fe200078e0204 */
[----:B------:R-:W-:Y:S01]  /*0640*/  ISETP.EQ.AND P1, PT, R2, RZ, P1 ;  /* 0x000000ff0200720c */ /* 0x000fe20000f22270 */
[----:B---3--:R-:W-:Y:S01]  /*0650*/  IMAD R7, R12, R7, UR8 ;  /* 0x000000080c077e24 */ /* 0x008fe2000f8e0207 */
[----:B------:R-:W-:Y:S01]  /*0660*/  ISETP.NE.AND P2, PT, R2, RZ, PT ;  /* 0x000000ff0200720c */ /* 0x000fe20003f45270 */
[----:B------:R-:W0:Y:S02]  /*0670*/  FENCE.VIEW.ASYNC.S ;  /* 0x00000000000073c6 */ /* 0x000e240000000000 */
[----:B0-----:R0:W1:Y:S01]  /*0680*/  @!UP0 SYNCS.EXCH.64 URZ, [UR6+0x30], UR4 ;  /* 0x00003004063f85b2 */ /* 0x0010620008000100 */
[----:B------:R-:W-:Y:S02]  /*0690*/  ISETP.NE.AND P4, PT, R0, R19, PT ;  /* 0x000000130000720c */ /* 0x000fe40003f85270 */
[----:B------:R-:W-:-:S02]  /*06a0*/  SEL R18, RZ, 0x1, !P1 ;  /* 0x00000001ff127807 */ /* 0x000fc40004800000 */
[----:B------:R-:W-:Y:S02]  /*06b0*/  ISETP.EQ.OR P4, PT, R7, RZ, !P4 ;  /* 0x000000ff0700720c */ /* 0x000fe40006782670 */
[----:B------:R-:W-:Y:S02]  /*06c0*/  LOP3.LUT R0, R94, 0x7f, RZ, 0xc0, !PT ;  /* 0x0000007f5e007812 */ /* 0x000fe400078ec0ff */
[----:B------:R-:W-:Y:S02]  /*06d0*/  PLOP3.LUT P0, PT, P0, P4, PT, 0x80, 0x0 ;  /* 0x000000000000781c */ /* 0x000fe40000709070 */
[----:B------:R-:W-:Y:S02]  /*06e0*/  SEL R18, R18, 0x2, P5 ;  /* 0x0000000212127807 */ /* 0x000fe40002800000 */
[----:B------:R-:W-:Y:S01]  /*06f0*/  P2R R102, PR, RZ, 0x1 ;  /* 0x00000001ff667803 */ /* 0x000fe20000000000 */
[----:B------:R0:W2:Y:S01]  /*0700*/  @!UP1 SYNCS.EXCH.64 URZ, [UR6+0x38], UR4 ;  /* 0x00003804063f95b2 */ /* 0x0000a20008000100 */
[----:B------:R-:W-:Y:S01]  /*0710*/  NOP ;  /* 0x0000000000007918 */ /* 0x000fe20000000000 */
[----:B------:R-:W-:Y:S06]  /*0720*/  @!P3 BRA `(.L_x_3) ;  /* 0x000000000008b947 */ /* 0x000fec0003800000 */
[----:B-12---:R-:W-:Y:S01]  /*0730*/  UCGABAR_ARV ;  /* 0x00000000000079c7 */ /* 0x006fe20008000000 */
[----:B------:R-:W-:Y:S05]  /*0740*/  BRA `(.L_x_4) ;  /* 0x0000000000047947 */ /* 0x000fea0003800000 */
.L_x_3:
[----:B-12---:R-:W-:Y:S01]  /*0750*/  NOP ;  /* 0x0000000000007918 */ /* 0x006fe20000000000 */
.L_x_4:
[----:B------:R-:W1:Y:S01]  /*0760*/  LDC R2, c[0x0][0x65c] ;  /* 0x00019700ff027b82 */ /* 0x000e620000000800 */
[----:B------:R-:W-:Y:S02]  /*0770*/  IMAD.U32 R10, RZ, RZ, UR8 ;  /* 0x00000008ff0a7e24 */ /* 0x000fe4000f8e00ff */
[----:B------:R-:W-:Y:S01]  /*0780*/  IMAD.MOV.U32 R11, RZ, RZ, RZ ;  /* 0x000000ffff0b7224 */ /* 0x000fe200078e00ff */
[----:B-1----:R-:W-:-:S04]  /*0790*/  ISETP.NE.AND P1, PT, R2, 0x1, PT ;  /* 0x000000010200780c */ /* 0x002fc80003f25270 */
[----:B------:R-:W-:-:S09]  /*07a0*/  P2R R5, PR, RZ, 0x2 ;  /* 0x00000002ff057803 */ /* 0x000fd20000000000 */
[----:B------:R-:W1:Y:S01]  /*07b0*/  @P1 LDC R17, c[0x0][0x10] ;  /* 0x00000400ff111b82 */ /* 0x000e620000000800 */
[----:B------:R-:W-:Y:S02]  /*07c0*/  @P1 IMAD.MOV.U32 R5, RZ, RZ, RZ ;  /* 0x000000ffff051224 */ /* 0x000fe400078e00ff */
[----:B------:R-:W-:-:S05]  /*07d0*/  @P1 IMAD.MOV.U32 R15, RZ, RZ, RZ ;  /* 0x000000ffff0f1224 */ /* 0x000fca00078e00ff */
[----:B------:R-:W2:Y:S01]  /*07e0*/  @!P1 LDC R13, c[0x0][0xc] ;  /* 0x00000300ff0d9b82 */ /* 0x000ea20000000800 */
[----:B0-----:R-:W-:Y:S01]  /*07f0*/  ULDC UR4, c[0x0][0xc] ;  /* 0x0000030000047ab9 */ /* 0x001fe20000000800 */
[----:B------:R-:W-:Y:S01]  /*0800*/  ULDC UR5, c[0x0][0x10] ;  /* 0x0000040000057ab9 */ /* 0x000fe20000000800 */
[----:B------:R-:W-:Y:S01]  /*0810*/  ULDC UR6, c[0x0][0x14] ;  /* 0x0000050000067ab9 */ /* 0x000fe20000000800 */
[----:B------:R-:W-:-:S04]  /*0820*/  UIMAD.WIDE.U32 UR4, UR4, UR5, URZ ;  /* 0x00000005040472a5 */ /* 0x000fc8000f8e003f */
[----:B------:R-:W-:Y:S02]  /*0830*/  UIMAD.WIDE.U32 UR36, UR4, UR6, URZ ;  /* 0x00000006042472a5 */ /* 0x000fe4000f8e003f */
[----:B------:R-:W-:-:S04]  /*0840*/  UIMAD UR42, UR5, UR6, URZ ;  /* 0x00000006052a72a4 */ /* 0x000fc8000f8e023f */
[----:B------:R-:W-:Y:S01]  /*0850*/  UIADD3 UR42, UR37, UR42, URZ ;  /* 0x0000002a252a7290 */ /* 0x000fe2000fffe03f */
[----:B-1----:R-:W-:-:S04]  /*0860*/  @P1 IMAD.WIDE.U32 R16, R17, UR8, R4 ;  /* 0x0000000811101c25 */ /* 0x002fc8000f8e0004 */
[----:B------:R-:W-:Y:S02]  /*0870*/  @P1 IMAD.IADD R17, R17, 0x1, R15 ;  /* 0x0000000111111824 */ /* 0x000fe400078e020f */
[----:B--2---:R-:W-:-:S04]  /*0880*/  @!P1 IMAD.WIDE.U32 R10, R4, R13, R10 ;  /* 0x0000000d040a9225 */ /* 0x004fc800078e000a */
[----:B------:R-:W-:Y:S02]  /*0890*/  @!P1 IMAD.MOV.U32 R16, RZ, RZ, R10 ;  /* 0x000000ffff109224 */ /* 0x000fe400078e000a */
[----:B------:R-:W-:Y:S01]  /*08a0*/  @!P1 IMAD.MOV.U32 R17, RZ, RZ, R11 ;  /* 0x000000ffff119224 */ /* 0x000fe200078e000b */
[----:B------:R-:W-:Y:S06]  /*08b0*/  @!P3 BRA `(.L_x_5) ;  /* 0x00000000000cb947 */ /* 0x000fec0003800000 */
[----:B------:R-:W-:Y:S01]  /*08c0*/  UCGABAR_WAIT ;  /* 0x0000000000007dc7 */ /* 0x000fe20008000000 */
[----:B------:R-:W-:Y:S01]  /*08d0*/  CCTL.IVALL ;  /* 0x00000000ff00798f */ /* 0x000fe20002000000 */
[----:B------:R-:W-:Y:S05]  /*08e0*/  BRA `(.L_x_6) ;  /* 0x0000000000047947 */ /* 0x000fea0003800000 */
.L_x_5:
[----:B------:R-:W-:Y:S06]  /*08f0*/  BAR.SYNC.DEFER_BLOCKING 0x0 ;  /* 0x0000000000007b1d */ /* 0x000fec0000010000 */
.L_x_6:
[----:B------:R-:W-:Y:S05]  /*0900*/  @!P2 BRA `(.L_x_7) ;  /* 0x0000005c0080a947 */ /* 0x000fea0003800000 */
[----:B------:R-:W-:-:S13]  /*0910*/  ISETP.GT.U32.AND P0, PT, R8, 0x1, PT ;  /* 0x000000010800780c */ /* 0x000fda0003f04070 */
[----:B------:R-:W-:Y:S05]  /*0920*/  @P0 EXIT ;  /* 0x000000000000094d */ /* 0x000fea0003800000 */
[----:B------:R-:W-:Y:S01]  /*0930*/  ULDC.64 UR4, c[0x0][0x650] ;  /* 0x0001940000047ab9 */ /* 0x000fe20000000a00 */
[----:B------:R-:W-:Y:S01]  /*0940*/  PRMT R3, RZ, 0x7610, R3 ;  /* 0x00007610ff037816 */ /* 0x000fe20000000003 */
[----:B------:R-:W-:Y:S01]  /*0950*/  IMAD.MOV.U32 R101, RZ, RZ, -0x1 ;  /* 0xffffffffff657424 */ /* 0x000fe200078e00ff */
[----:B------:R-:W-:Y:S01]  /*0960*/  ISETP.GE.U32.AND P0, PT, R16, UR4, PT ;  /* 0x0000000410007c0c */ /* 0x000fe2000bf06070 */
[----:B------:R-:W-:Y:S02]  /*0970*/  IMAD.MOV.U32 R100, RZ, RZ, -0x1 ;  /* 0xffffffffff647424 */ /* 0x000fe400078e00ff */
[----:B------:R-:W-:Y:S01]  /*0980*/  IMAD.MOV.U32 R99, RZ, RZ, -0x1 ;  /* 0xffffffffff637424 */ /* 0x000fe200078e00ff */
[----:B------:R-:W-:-:S13]  /*0990*/  ISETP.GE.U32.AND.EX P0, PT, R17, UR5, PT, P0 ;  /* 0x0000000511007c0c */ /* 0x000fda000bf06100 */
[----:B------:R-:W-:Y:S05]  /*09a0*/  @P0 BRA `(.L_x_8) ;  /* 0x0000000400280947 */ /* 0x000fea0003800000 */
[----:B------:R-:W0:Y:S01]  /*09b0*/  LDC.64 R24, c[0x0][0x628] ;  /* 0x00018a00ff187b82 */ /* 0x000e220000000a00 */
[----:B------:R-:W-:Y:S02]  /*09c0*/  IMAD.MOV.U32 R10, RZ, RZ, R16 ;  /* 0x000000ffff0a7224 */ /* 0x000fe400078e0010 */
[----:B------:R-:W-:-:S05]  /*09d0*/  IMAD.MOV.U32 R11, RZ, RZ, R17 ;  /* 0x000000ffff0b7224 */ /* 0x000fca00078e0011 */
[----:B------:R-:W1:Y:S08]  /*09e0*/  LDC R8, c[0x0][0x630] ;  /* 0x00018c00ff087b82 */ /* 0x000e700000000800 */
[----:B------:R-:W2:Y:S01]  /*09f0*/  LDC.64 R26, c[0x0][0x620] ;  /* 0x00018800ff1a7b82 */ /* 0x000ea20000000a00 */
[----:B0-----:R-:W-:-:S04]  /*0a00*/  ISETP.NE.U32.AND P0, PT, R24, RZ, PT ;  /* 0x000000ff1800720c */ /* 0x001fc80003f05070 */
[----:B------:R-:W-:-:S13]  /*0a10*/  ISETP.NE.AND.EX P0, PT, R25, RZ, PT, P0 ;  /* 0x000000ff1900720c */ /* 0x000fda0003f05300 */
[----:B-12---:R-:W-:Y:S05]  /*0a20*/  @!P0 BRA `(.L_x_9) ;  /* 0x0000000000288947 */ /* 0x006fea0003800000 */
[----:B------:R-:W0:Y:S02]  /*0a30*/  LDC R3, c[0x0][0x634] ;  /* 0x00018d00ff037b82 */ /* 0x000e240000000800 */
[----:B0-----:R-:W-:-:S05]  /*0a40*/  IADD3 R3, P0, R16, R3, RZ ;  /* 0x0000000310037210 */ /* 0x001fca0007f1e0ff */
[----:B------:R-:W-:-:S04]  /*0a50*/  IMAD.X R21, RZ, RZ, R17, P0 ;  /* 0x000000ffff157224 */ /* 0x000fc800000e0611 */
[----:B------:R-:W-:-:S04]  /*0a60*/  IMAD.WIDE.U32 R10, R21, R24, RZ ;  /* 0x00000018150a7225 */ /* 0x000fc800078e00ff */
[----:B------:R-:W-:-:S04]  /*0a70*/  IMAD.WIDE.U32 R12, P0, R3, R25, R10 ;  /* 0x00000019030c7225 */ /* 0x000fc8000780000a */
[----:B------:R-:W-:-:S04]  /*0a80*/  IMAD.WIDE.U32 R10, R3, R24, RZ ;  /* 0x00000018030a7225 */ /* 0x000fc800078e00ff */
[----:B------:R-:W-:Y:S01]  /*0a90*/  IMAD.X R15, RZ, RZ, RZ, P0 ;  /* 0x000000ffff0f7224 */ /* 0x000fe200000e06ff */
[----:B------:R-:W-:Y:S01]  /*0aa0*/  IADD3 RZ, P0, R11, R12, RZ ;  /* 0x0000000c0bff7210 */ /* 0x000fe20007f1e0ff */
[----:B------:R-:W-:-:S04]  /*0ab0*/  IMAD.MOV.U32 R14, RZ, RZ, R13 ;  /* 0x000000ffff0e7224 */ /* 0x000fc800078e000d */
[----:B------:R-:W-:-:S08]  /*0ac0*/  IMAD.WIDE.U32.X R10, R21, R25, R14, P0 ;  /* 0x00000019150a7225 */ /* 0x000fd000000e040e */
.L_x_9:
[----:B------:R-:W0:Y:S01]  /*0ad0*/  LDC.64 R30, c[0x0][0x640] ;  /* 0x00019000ff1e7b82 */ /* 0x000e220000000a00 */
[--C-:B------:R-:W-:Y:S01]  /*0ae0*/  SHF.R.U64 R99, R10, R8, R11.reuse ;  /* 0x000000080a637219 */ /* 0x100fe2000000120b */
[----:B------:R-:W-:Y:S01]  /*0af0*/  IMAD R22, R9, R22, R4 ;  /* 0x0000001609167224 */ /* 0x000fe200078e0204 */
[----:B------:R-:W-:Y:S01]  /*0b00*/  SHF.R.U32.HI R3, RZ, R8, R11 ;  /* 0x00000008ff037219 */ /* 0x000fe2000001160b */
[----:B------:R-:W-:Y:S01]  /*0b10*/  IMAD.MOV.U32 R23, RZ, RZ, 0x1 ;  /* 0x00000001ff177424 */ /* 0x000fe200078e00ff */
[----:B------:R-:W-:-:S03]  /*0b20*/  IADD3 R5, P0, RZ, -R99, RZ ;  /* 0x80000063ff057210 */ /* 0x000fc60007f1e0ff */
[----:B------:R-:W1:Y:S02]  /*0b30*/  LDC R12, c[0x0][0x618] ;  /* 0x00018600ff0c7b82 */ /* 0x000e640000000800 */
[----:B------:R-:W-:Y:S02]  /*0b40*/  IMAD.X R3, RZ, RZ, ~R3, P0 ;  /* 0x000000ffff037224 */ /* 0x000fe400000e0e03 */
[----:B------:R-:W-:-:S04]  /*0b50*/  IMAD.WIDE.U32 R10, R5, R26, R16 ;  /* 0x0000001a050a7225 */ /* 0x000fc800078e0010 */
[----:B------:R-:W2:Y:S01]  /*0b60*/  LDC R20, c[0x0][0x608] ;  /* 0x00018200ff147b82 */ /* 0x000ea20000000800 */
[----:B------:R-:W-:Y:S02]  /*0b70*/  IMAD R8, R3, R26, RZ ;  /* 0x0000001a03087224 */ /* 0x000fe400078e02ff */
[----:B------:R-:W-:Y:S02]  /*0b80*/  IMAD.MOV.U32 R3, RZ, RZ, -0x1 ;  /* 0xffffffffff037424 */ /* 0x000fe400078e00ff */
[----:B------:R-:W-:-:S03]  /*0b90*/  IMAD R5, R5, R27, R8 ;  /* 0x0000001b05057224 */ /* 0x000fc600078e0208 */
[----:B------:R-:W3:Y:S01]  /*0ba0*/  LDC R28, c[0x0][0x658] ;  /* 0x00019600ff1c7b82 */ /* 0x000ee20000000800 */
[----:B------:R-:W-:Y:S01]  /*0bb0*/  IMAD.IADD R5, R11, 0x1, R5 ;  /* 0x000000010b057824 */ /* 0x000fe200078e0205 */
[----:B0-----:R-:W-:-:S04]  /*0bc0*/  ISETP.NE.U32.AND P0, PT, R30, RZ, PT ;  /* 0x000000ff1e00720c */ /* 0x001fc80003f05070 */
[----:B------:R-:W-:Y:S02]  /*0bd0*/  ISETP.NE.AND.EX P0, PT, R31, RZ, PT, P0 ;  /* 0x000000ff1f00720c */ /* 0x000fe40003f05300 */
[----:B------:R-:W0:Y:S01]  /*0be0*/  LDC R24, c[0x0][0x600] ;  /* 0x00018000ff187b82 */ /* 0x000e220000000800 */
[-CC-:B-1----:R-:W-:Y:S02]  /*0bf0*/  SHF.R.U64 R14, R10, R12.reuse, R5.reuse ;  /* 0x0000000c0a0e7219 */ /* 0x182fe40000001205 */
[----:B------:R-:W-:-:S05]  /*0c00*/  SHF.R.U32.HI R5, RZ, R12, R5 ;  /* 0x0000000cff057219 */ /* 0x000fca0000011605 */
[----:B------:R-:W1:Y:S01]  /*0c10*/  LDC R15, c[0x0][0x648] ;  /* 0x00019200ff0f7b82 */ /* 0x000e620000000800 */
[-CC-:B--2---:R-:W-:Y:S02]  /*0c20*/  SHF.R.U64 R27, R14, R20.reuse, R5.reuse ;  /* 0x000000140e1b7219 */ /* 0x184fe40000001205 */
[----:B------:R-:W-:-:S05]  /*0c30*/  SHF.R.U32.HI R5, RZ, R20, R5 ;  /* 0x00000014ff057219 */ /* 0x000fca0000011605 */
[----:B------:R-:W2:Y:S01]  /*0c40*/  LDC R21, c[0x0][0x638] ;  /* 0x00018e00ff157b82 */ /* 0x000ea20000000800 */
[-CC-:B---3--:R-:W-:Y:S02]  /*0c50*/  SHF.R.U64 R20, R27, R28.reuse, R5.reuse ;  /* 0x0000001c1b147219 */ /* 0x188fe40000001205 */
[-C--:B------:R-:W-:Y:S02]  /*0c60*/  SHF.L.U32 R3, R3, R28.reuse, RZ ;  /* 0x0000001c03037219 */ /* 0x080fe400000006ff */
[----:B------:R-:W-:Y:S01]  /*0c70*/  SHF.R.U32.HI R5, RZ, R28, R5 ;  /* 0x0000001cff057219 */ /* 0x000fe20000011605 */
[----:B------:R-:W-:Y:S01]  /*0c80*/  IMAD.MOV.U32 R4, RZ, RZ, R20 ;  /* 0x000000ffff047224 */ /* 0x000fe200078e0014 */
[----:B------:R-:W-:Y:S01]  /*0c90*/  LOP3.LUT R12, RZ, R3, RZ, 0x33, !PT ;  /* 0x00000003ff0c7212 */ /* 0x000fe200078e33ff */
[----:B------:R-:W3:Y:S01]  /*0ca0*/  LDC R25, c[0x0][0x610] ;  /* 0x00018400ff197b82 */ /* 0x000ee20000000800 */
[----:B------:R-:W-:Y:S05]  /*0cb0*/  @!P0 BRA `(.L_x_10) ;  /* 0x0000000000288947 */ /* 0x000fea0003800000 */
[----:B------:R-:W4:Y:S02]  /*0cc0*/  LDC R3, c[0x0][0x64c] ;  /* 0x00019300ff037b82 */ /* 0x000f240000000800 */
[----:B----4-:R-:W-:-:S05]  /*0cd0*/  IADD3 R3, P0, R20, R3, RZ ;  /* 0x0000000314037210 */ /* 0x010fca0007f1e0ff */
        /* <DEDUP_REMOVED lines=8> */
.L_x_10:
[----:B-1----:R-:W-:Y:S01]  /*0d60*/  SHF.R.U64 R4, R4, R15, R5 ;  /* 0x0000000f04047219 */ /* 0x002fe20000001205 */
[----:B0-----:R-:W-:Y:S01]  /*0d70*/  VIADD R5, R24, 0xffffffff ;  /* 0xffffffff18057836 */ /* 0x001fe20000000000 */
[----:B------:R-:W-:Y:S02]  /*0d80*/  SHF.L.U32 R3, R23, R28, RZ ;  /* 0x0000001c17037219 */ /* 0x000fe400000006ff */
[----:B------:R-:W-:Y:S01]  /*0d90*/  LOP3.LUT R12, R27, R12, RZ, 0xc0, !PT ;  /* 0x0000000c1b0c7212 */ /* 0x000fe200078ec0ff */
[----:B------:R-:W-:Y:S01]  /*0da0*/  IMAD.MOV R8, RZ, RZ, -R4 ;  /* 0x000000ffff087224 */ /* 0x000fe200078e0a04 */
[----:B------:R-:W-:-:S03]  /*0db0*/  SEL R7, R7, R22, !P1 ;  /* 0x0000001607077207 */ /* 0x000fc60004800000 */
[----:B------:R-:W-:Y:S01]  /*0dc0*/  IMAD R12, R3, R4, R12 ;  /* 0x00000004030c7224 */ /* 0x000fe200078e020c */
[----:B------:R-:W-:Y:S01]  /*0dd0*/  LOP3.LUT R4, R14, R5, RZ, 0xc0, !PT ;  /* 0x000000050e047212 */ /* 0x000fe200078ec0ff */
[----:B--2---:R-:W-:Y:S02]  /*0de0*/  IMAD R3, R8, R21, R20 ;  /* 0x0000001508037224 */ /* 0x004fe400078e0214 */
[----:B---3--:R-:W-:Y:S02]  /*0df0*/  IMAD R7, R12, R25, R7 ;  /* 0x000000190c077224 */ /* 0x008fe400078e0207 */
[----:B------:R-:W-:Y:S02]  /*0e00*/  IMAD.MOV.U32 R5, RZ, RZ, 0x1 ;  /* 0x00000001ff057424 */ /* 0x000fe400078e00ff */
[----:B------:R-:W-:-:S03]  /*0e10*/  IMAD R4, R3, R24, R4 ;  /* 0x0000001803047224 */ /* 0x000fc600078e0204 */
[----:B------:R-:W-:Y:S02]  /*0e20*/  PRMT R3, R5, 0x7610, R3 ;  /* 0x0000761005037816 */ /* 0x000fe40000000003 */
[----:B------:R-:W-:Y:S02]  /*0e30*/  SEL R100, R4, R7, !P1 ;  /* 0x0000000704647207 */ /* 0x000fe40004800000 */
[----:B------:R-:W-:-:S07]  /*0e40*/  SEL R101, R7, R4, !P1 ;  /* 0x0000000407657207 */ /* 0x000fce0004800000 */
.L_x_8:
[----:B------:R-:W-:-:S08]  /*0e50*/  NOP ;  /* 0x0000000000007918 */ /* 0x000fd00000000000 */
[----:B------:R-:W0:Y:S02]  /*0e60*/  USETMAXREG.TRY_ALLOC.CTAPOOL UP0, 0xe8 ;  /* 0x000000e8000079c8 */ /* 0x000e240008000600 */
[----:B0-----:R-:W-:-:S13]  /*0e70*/  PLOP3.LUT P0, PT, PT, PT, UP0, 0x80, 0x0 ;  /* 0x000000000000781c */ /* 0x001fda0003f0f008 */
[----:B------:R-:W-:Y:S05]  /*0e80*/  @!P0 BRA `(.L_x_8) ;  /* 0xfffffffc00f08947 */ /* 0x000fea000383ffff */
[----:B------:R-:W-:Y:S01]  /*0e90*/  ULDC.64 UR4, c[0x0][0x598] ;  /* 0x0001660000047ab9 */ /* 0x000fe20000000a00 */
[----:B------:R-:W-:Y:S01]  /*0ea0*/  ULDC.64 UR38, c[0x0][0x208] ;  /* 0x0000820000267ab9 */ /* 0x000fe20000000a00 */
[----:B------:R-:W-:-:S04]  /*0eb0*/  ISETP.NE.U32.AND P0, PT, RZ, UR4, PT ;  /* 0x00000004ff007c0c */ /* 0x000fc8000bf05070 */
[----:B------:R-:W-:-:S13]  /*0ec0*/  ISETP.NE.AND.EX P0, PT, RZ, UR5, PT, P0 ;  /* 0x00000005ff007c0c */ /* 0x000fda000bf05300 */
[----:B------:R-:W-:Y:S05]  /*0ed0*/  @!P0 BRA `(.L_x_11) ;  /* 0x00000000001c8947 */ /* 0x000fea0003800000 */
[----:B------:R-:W0:Y:S02]  /*0ee0*/  LDC.64 R4, c[0x0][0x598] ;  /* 0x00016600ff047b82 */ /* 0x000e240000000a00 */
[----:B0-----:R-:W2:Y:S02]  /*0ef0*/  LDG.E.64 R4, desc[UR38][R4.64] ;  /* 0x0000002604047981 */ /* 0x001ea4000c1e1b00 */
[----:B--2---:R-:W-:-:S04]  /*0f00*/  ISETP.NE.U32.AND P0, PT, R4, RZ, PT ;  /* 0x000000ff0400720c */ /* 0x004fc80003f05070 */
[----:B------:R-:W-:-:S13]  /*0f10*/  ISETP.NE.AND.EX P0, PT, R5, RZ, PT, P0 ;  /* 0x000000ff0500720c */ /* 0x000fda0003f05300 */
[----:B------:R-:W-:Y:S05]  /*0f20*/  @!P0 BRA `(.L_x_11) ;  /* 0x0000000000088947 */ /* 0x000fea0003800000 */
[----:B------:R0:W5:Y:S01]  /*0f30*/  LD.E R88, desc[UR38][R4.64] ;  /* 0x0000002604587980 */ /* 0x000162000c101900 */
[----:B------:R-:W-:Y:S05]  /*0f40*/  BRA `(.L_x_12) ;  /* 0x0000000000247947 */ /* 0x000fea0003800000 */
.L_x_11:
[----:B------:R-:W-:Y:S02]  /*0f50*/  ULDC.64 UR4, c[0x0][0x588] ;  /* 0x0001620000047ab9 */ /* 0x000fe40000000a00 */
[----:B------:R-:W-:-:S04]  /*0f60*/  ISETP.NE.U32.AND P0, PT, RZ, UR4, PT ;  /* 0x00000004ff007c0c */ /* 0x000fc8000bf05070 */
[----:B------:R-:W-:-:S13]  /*0f70*/  ISETP.NE.AND.EX P0, PT, RZ, UR5, PT, P0 ;  /* 0x00000005ff007c0c */ /* 0x000fda000bf05300 */
[----:B------:R-:W-:Y:S05]  /*0f80*/  @!P0 BRA `(.L_x_13) ;  /* 0x00000000000c8947 */ /* 0x000fea0003800000 */
[----:B------:R-:W0:Y:S02]  /*0f90*/  LDC.64 R88, c[0x0][0x588] ;  /* 0x00016200ff587b82 */ /* 0x000e240000000a00 */
[----:B0-----:R1:W5:Y:S01]  /*0fa0*/  LDG.E R88, desc[UR38][R88.64] ;  /* 0x0000002658587981 */ /* 0x001362000c1e1900 */
[----:B------:R-:W-:Y:S05]  /*0fb0*/  BRA `(.L_x_12) ;  /* 0x0000000000087947 */ /* 0x000fea0003800000 */
.L_x_13:
[----:B------:R-:W-:Y:S02]  /*0fc0*/  ULDC UR4, c[0x0][0x580] ;  /* 0x0001600000047ab9 */ /* 0x000fe40000000800 */
[----:B------:R-:W-:-:S07]  /*0fd0*/  IMAD.U32 R88, RZ, RZ, UR4 ;  /* 0x00000004ff587e24 */ /* 0x000fce000f8e00ff */
.L_x_12:
[----:B------:R-:W-:Y:S02]  /*0fe0*/  ULDC.64 UR4, c[0x0][0x5a0] ;  /* 0x0001680000047ab9 */ /* 0x000fe40000000a00 */
[----:B------:R-:W-:-:S04]  /*0ff0*/  ISETP.NE.U32.AND P0, PT, RZ, UR4, PT ;  /* 0x00000004ff007c0c */ /* 0x000fc8000bf05070 */
[----:B------:R-:W-:-:S13]  /*1000*/  ISETP.NE.AND.EX P0, PT, RZ, UR5, PT, P0 ;  /* 0x00000005ff007c0c */ /* 0x000fda000bf05300 */
[----:B------:R-:W-:Y:S05]  /*1010*/  @!P0 BRA `(.L_x_14) ;  /* 0x00000000001c8947 */ /* 0x000fea0003800000 */
[----:B0-----:R-:W0:Y:S02]  /*1020*/  LDC.64 R4, c[0x0][0x5a0] ;  /* 0x00016800ff047b82 */ /* 0x001e240000000a00 */
[----:B0-----:R-:W2:Y:S02]  /*1030*/  LDG.E.64 R4, desc[UR38][R4.64] ;  /* 0x0000002604047981 */ /* 0x001ea4000c1e1b00 */
[----:B--2---:R-:W-:-:S04]  /*1040*/  ISETP.NE.U32.AND P0, PT, R4, RZ, PT ;  /* 0x000000ff0400720c */ /* 0x004fc80003f05070 */
[----:B------:R-:W-:-:S13]  /*1050*/  ISETP.NE.AND.EX P0, PT, R5, RZ, PT, P0 ;  /* 0x000000ff0500720c */ /* 0x000fda0003f05300 */
[----:B------:R-:W-:Y:S05]  /*1060*/  @!P0 BRA `(.L_x_14) ;  /* 0x0000000000088947 */ /* 0x000fea0003800000 */
[----:B-1----:R0:W5:Y:S01]  /*1070*/  LD.E R89, desc[UR38][R4.64] ;  /* 0x0000002604597980 */ /* 0x002162000c101900 */
[----:B------:R-:W-:Y:S05]  /*1080*/  BRA `(.L_x_15) ;  /* 0x0000000000247947 */ /* 0x000fea0003800000 */
.L_x_14:
[----:B------:R-:W-:Y:S02]  /*1090*/  ULDC.64 UR4, c[0x0][0x590] ;  /* 0x0001640000047ab9 */ /* 0x000fe40000000a00 */
[----:B------:R-:W-:-:S04]  /*10a0*/  ISETP.NE.U32.AND P0, PT, RZ, UR4, PT ;  /* 0x00000004ff007c0c */ /* 0x000fc8000bf05070 */
[----:B------:R-:W-:-:S13]  /*10b0*/  ISETP.NE.AND.EX P0, PT, RZ, UR5, PT, P0 ;  /* 0x00000005ff007c0c */ /* 0x000fda000bf05300 */
[----:B------:R-:W-:Y:S05]  /*10c0*/  @!P0 BRA `(.L_x_16) ;  /* 0x00000000000c8947 */ /* 0x000fea0003800000 */
[----:B0-----:R-:W1:Y:S02]  /*10d0*/  LDC.64 R4, c[0x0][0x590] ;  /* 0x00016400ff047b82 */ /* 0x001e640000000a00 */
[----:B-1----:R1:W5:Y:S01]  /*10e0*/  LDG.E R89, desc[UR38][R4.64] ;  /* 0x0000002604597981 */ /* 0x002362000c1e1900 */
[----:B------:R-:W-:Y:S05]  /*10f0*/  BRA `(.L_x_15) ;  /* 0x0000000000087947 */ /* 0x000fea0003800000 */
.L_x_16:
[----:B------:R-:W-:Y:S02]  /*1100*/  ULDC UR4, c[0x0][0x584] ;  /* 0x0001610000047ab9 */ /* 0x000fe40000000800 */
[----:B-1----:R-:W-:-:S07]  /*1110*/  IMAD.U32 R89, RZ, RZ, UR4 ;  /* 0x00000004ff597e24 */ /* 0x002fce000f8e00ff */
.L_x_15:
[----:B------:R-:W-:-:S13]  /*1120*/  LOP3.LUT P0, RZ, R3, 0xff, RZ, 0xc0, !PT ;  /* 0x000000ff03ff7812 */ /* 0x000fda000780c0ff */
[----:B------:R-:W-:Y:S05]  /*1130*/  @!P0 EXIT ;  /* 0x000000000000894d */ /* 0x000fea0003800000 */
[----:B------:R-:W2:Y:S01]  /*1140*/  LDC R92, c[0x0][0x658] ;  /* 0x00019600ff5c7b82 */ /* 0x000ea20000000800 */
[----:B------:R-:W-:Y:S01]  /*1150*/  ULDC.64 UR6, c[0x0][0x288] ;  /* 0x0000a20000067ab9 */ /* 0x000fe20000000a00 */
[----:B------:R-:W-:Y:S01]  /*1160*/  LOP3.LUT R6, R6, 0x1, RZ, 0xc0, !PT ;  /* 0x0000000106067812 */ /* 0x000fe200078ec0ff */
[----:B------:R-:W-:Y:S01]  /*1170*/  UIADD3 UR4, UR7, 0x3f, URZ ;  /* 0x0000003f07047890 */ /* 0x000fe2000fffe03f */
[----:B------:R-:W-:Y:S01]  /*1180*/  SHF.R.U32.HI R3, RZ, 0x2, R94 ;  /* 0x00000002ff037819 */ /* 0x000fe2000001165e */
[----:B01----:R-:W-:Y:S01]  /*1190*/  IMAD.MOV.U32 R5, RZ, RZ, -0x1 ;  /* 0xffffffffff057424 */ /* 0x003fe200078e00ff */
[----:B------:R-:W-:Y:S01]  /*11a0*/  SHF.R.U32.HI R0, RZ, 0x1, R0 ;  /* 0x00000001ff007819 */ /* 0x000fe20000011600 */
[----:B------:R-:W-:Y:S01]  /*11b0*/  USHF.R.S32.HI UR5, URZ, 0x1f, UR4 ;  /* 0x0000001f3f057899 */ /* 0x000fe20008011404 */
[----:B------:R-:W0:Y:S01]  /*11c0*/  LDC.64 R90, c[0x0][0x5c8] ;  /* 0x00017200ff5a7b82 */ /* 0x000e220000000a00 */
[----:B------:R-:W-:Y:S01]  /*11d0*/  IMAD.SHL.U32 R22, R6, 0x40, RZ ;  /* 0x0000004006167824 */ /* 0x000fe200078e00ff */
[----:B------:R-:W-:Y:S01]  /*11e0*/  LOP3.LUT R3, R3, 0x7, RZ, 0xc0, !PT ;  /* 0x0000000703037812 */ /* 0x000fe200078ec0ff */
[----:B------:R-:W-:Y:S01]  /*11f0*/  ULEA.HI UR5, UR5, UR4, URZ, 0x6 ;  /* 0x0000000405057291 */ /* 0x000fe2000f8f303f */
[----:B------:R-:W-:Y:S01]  /*1200*/  LOP3.LUT R0, R0, 0x30, RZ, 0xc0, !PT ;  /* 0x0000003000007812 */ /* 0x000fe200078ec0ff */
[----:B------:R-:W-:Y:S01]  /*1210*/  IMAD.MOV.U32 R7, RZ, RZ, 0x1 ;  /* 0x00000001ff077424 */ /* 0x000fe200078e00ff */
[--C-:B------:R-:W-:Y:S01]  /*1220*/  LOP3.LUT R22, R22, 0x40, R3.reuse, 0xe2, !PT ;  /* 0x0000004016167812 */ /* 0x100fe200078ee203 */
[----:B------:R-:W-:Y:S01]  /*1230*/  USHF.R.S32.HI UR43, URZ, 0x6, UR5 ;  /* 0x000000063f2b7899 */ /* 0x000fe20008011405 */
[----:B------:R-:W1:Y:S01]  /*1240*/  LDC R96, c[0x0][0x600] ;  /* 0x00018000ff607b82 */ /* 0x000e620000000800 */
[----:B------:R-:W-:Y:S01]  /*1250*/  IADD3 R3, RZ, -R0, -R3 ;  /* 0x80000000ff037210 */ /* 0x000fe20007ffe803 */
[----:B------:R-:W-:Y:S01]  /*1260*/  IMAD.U32 R4, RZ, RZ, UR6 ;  /* 0x00000006ff047e24 */ /* 0x000fe2000f8e00ff */
[C---:B------:R-:W-:Y:S01]  /*1270*/  LOP3.LUT R93, R94.reuse, 0x3, RZ, 0xc0, !PT ;  /* 0x000000035e5d7812 */ /* 0x040fe200078ec0ff */
[----:B------:R-:W-:Y:S01]  /*1280*/  UISETP.LT.AND UP0, UPT, UR43, 0x1, UPT ;  /* 0x000000012b00788c */ /* 0x000fe2000bf01270 */
[----:B------:R-:W-:Y:S01]  /*1290*/  LOP3.LUT R95, R94, 0x80, RZ, 0xc0, !PT ;  /* 0x000000805e5f7812 */ /* 0x000fe200078ec0ff */
[----:B------:R-:W-:Y:S01]  /*12a0*/  IMAD R3, R6, -0x40, R3 ;  /* 0xffffffc006037824 */ /* 0x000fe200078e0203 */
[----:B------:R-:W-:Y:S01]  /*12b0*/  ULDC UR4, c[0x0][0x284] ;  /* 0x0000a10000047ab9 */ /* 0x000fe20000000800 */
[----:B--2---:R-:W-:Y:S01]  /*12c0*/  SHF.L.U32 R5, R5, R92, RZ ;  /* 0x0000005c05057219 */ /* 0x004fe200000006ff */
[----:B------:R-:W-:Y:S01]  /*12d0*/  USEL UR44, UR43, 0x1, UP0 ;  /* 0x000000012b2c7887 */ /* 0x000fe20008000000 */
[----:B------:R-:W-:Y:S01]  /*12e0*/  IMAD R93, R93, -0x2, R4 ;  /* 0xfffffffe5d5d7824 */ /* 0x000fe200078e0204 */
[----:B------:R-:W-:Y:S01]  /*12f0*/  LOP3.LUT R22, R22, R0, RZ, 0xfc, !PT ;  /* 0x0000000016167212 */ /* 0x000fe200078efcff */
[----:B------:R-:W-:Y:S01]  /*1300*/  IMAD.SHL.U32 R94, R94, 0x2, RZ ;  /* 0x000000025e5e7824 */ /* 0x000fe200078e00ff */
[----:B------:R-:W-:Y:S01]  /*1310*/  SHF.L.U32 R92, R7, R92, RZ ;  /* 0x0000005c075c7219 */ /* 0x000fe200000006ff */
[----:B------:R-:W-:Y:S01]  /*1320*/  VIADD R98, R3, UR4 ;  /* 0x0000000403627c36 */ /* 0x000fe20008000000 */
[----:B------:R-:W-:Y:S01]  /*1330*/  LOP3.LUT R103, R18, 0x1, RZ, 0xfc, !PT ;  /* 0x0000000112677812 */ /* 0x000fe200078efcff */
[----:B------:R-:W-:Y:S01]  /*1340*/  IMAD.MOV.U32 R23, RZ, RZ, RZ ;  /* 0x000000ffff177224 */ /* 0x000fe200078e00ff */
[C---:B0-----:R-:W-:Y:S01]  /*1350*/  SHF.L.U64.HI R91, R90.reuse, 0x3, R91 ;  /* 0x000000035a5b7819 */ /* 0x041fe2000001025b */
[----:B------:R-:W-:Y:S01]  /*1360*/  IMAD.SHL.U32 R90, R90, 0x8, RZ ;  /* 0x000000085a5a7824 */ /* 0x000fe200078e00ff */
[----:B------:R-:W-:Y:S01]  /*1370*/  SHF.R.U32.HI R95, RZ, 0x7, R95 ;  /* 0x00000007ff5f7819 */ /* 0x000fe2000001165f */
[----:B------:R-:W-:Y:S01]  /*1380*/  UIADD3 UR44, UR43, -UR44, URZ ;  /* 0x8000002c2b2c7290 */ /* 0x000fe2000fffe03f */
[----:B------:R-:W-:Y:S01]  /*1390*/  LOP3.LUT R97, RZ, R5, RZ, 0x33, !PT ;  /* 0x00000005ff617212 */ /* 0x000fe200078e33ff */
[----:B------:R-:W-:Y:S01]  /*13a0*/  UMOV UR40, URZ ;  /* 0x0000003f00287c82 */ /* 0x000fe20008000000 */
[----:B------:R-:W-:Y:S01]  /*13b0*/  UMOV UR41, URZ ;  /* 0x0000003f00297c82 */ /* 0x000fe20008000000 */
[----:B-1----:R-:W-:-:S08]  /*13c0*/  VIADD R96, R96, 0xffffffff ;  /* 0xffffffff60607836 */ /* 0x002fd00000000000 */
.L_x_162:
[----:B0-----:R-:W0:Y:S01]  /*13d0*/  SHFL.IDX PT, R0, R95, RZ, 0x1f ;  /* 0x00001fff5f007589 */ /* 0x001e2200000e0000 */
[----:B-1----:R-:W1:Y:S01]  /*13e0*/  S2UR UR7, SR_CgaCtaId ;  /* 0x00000000000779c3 */ /* 0x002e620000008800 */
[----:B------:R-:W-:Y:S01]  /*13f0*/  UMOV UR6, 0x400 ;  /* 0x0000040000067882 */ /* 0x000fe20000000000 */
[----:B0-----:R-:W-:Y:S01]  /*1400*/  R2UR UR4, R0 ;  /* 0x00000000000472ca */ /* 0x001fe200000e0000 */
[----:B-1----:R-:W-:-:S12]  /*1410*/  ULEA UR6, UR7, UR6, 0x18 ;  /* 0x0000000607067291 */ /* 0x002fd8000f8ec03f */
[----:B------:R-:W-:-:S04]  /*1420*/  ULEA.HI UR5, UR4, UR4, URZ, 0x1 ;  /* 0x0000000404057291 */ /* 0x000fc8000f8f083f */
[----:B------:R-:W-:-:S04]  /*1430*/  ULOP3.LUT UR5, UR5, 0x7fffe, URZ, 0xc0, !UPT ;  /* 0x0007fffe05057892 */ /* 0x000fc8000f8ec03f */
[----:B------:R-:W-:-:S03]  /*1440*/  UIADD3 UR5, UR4, -UR5, URZ ;  /* 0x8000000504057290 */ /* 0x000fc6000fffe03f */
[----:B------:R-:W-:Y:S01]  /*1450*/  ULDC UR4, c[0x0][0x28c] ;  /* 0x0000a30000047ab9 */ /* 0x000fe20000000800 */
[----:B------:R-:W-:Y:S01]  /*1460*/  ULEA UR5, UR5, UR6, 0xd ;  /* 0x0000000605057291 */ /* 0x000fe2000f8e683f */
[----:B------:R-:W-:-:S03]  /*1470*/  ISETP.LT.AND P0, PT, RZ, UR4, PT ;  /* 0x00000004ff007c0c */ /* 0x000fc6000bf01270 */
[----:B------:R-:W-:-:S04]  /*1480*/  UIADD3 UR5, UR5, 0x100, URZ ;  /* 0x0000010005057890 */ /* 0x000fc8000fffe03f */
[----:B------:R-:W-:-:S04]  /*1490*/  USHF.R.U32.HI UR5, URZ, 0x4, UR5 ;  /* 0x000000043f057899 */ /* 0x000fc80008011605 */
[----:B------:R-:W-:-:S04]  /*14a0*/  ULOP3.LUT UR5, UR5, 0x3fff, URZ, 0xc0, !UPT ;  /* 0x00003fff05057892 */ /* 0x000fc8000f8ec03f */
[----:B------:R-:W-:Y:S01]  /*14b0*/  ULOP3.LUT UR45, UR5, 0x10000, URZ, 0xfc, !UPT ;  /* 0x00010000052d7892 */ /* 0x000fe2000f8efc3f */
[----:B--2345:R-:W-:Y:S11]  /*14c0*/  @P0 BRA `(.L_x_17) ;  /* 0x0000000000400947 */ /* 0x03cff60003800000 */
[----:B------:R-:W-:Y:S01]  /*14d0*/  MOV R0, 0x0 ;  /* 0x0000000000007802 */ /* 0x000fe20000000f00 */
[----:B------:R-:W-:Y:S01]  /*14e0*/  ULDC.64 UR4, c[0x4][0x68] ;  /* 0x01001a0000047ab9 */ /* 0x000fe20000000a00 */
[----:B------:R-:W-:Y:S01]  /*14f0*/  ULDC.64 UR6, c[0x4][0x8] ;  /* 0x0100020000067ab9 */ /* 0x000fe20000000a00 */
[----:B------:R-:W-:Y:S01]  /*1500*/  IMAD.U32 R4, RZ, RZ, UR4 ;  /* 0x00000004ff047e24 */ /* 0x000fe2000f8e00ff */
[----:B------:R0:W1:Y:S01]  /*1510*/  LDC.64 R14, c[0x4][R0] ;  /* 0x01000000000e7b82 */ /* 0x0000620000000a00 */
[----:B------:R-:W-:Y:S01]  /*1520*/  IMAD.U32 R5, RZ, RZ, UR5 ;  /* 0x00000005ff057e24 */ /* 0x000fe2000f8e00ff */
[----:B------:R-:W-:Y:S01]  /*1530*/  ULDC.64 UR4, c[0x4][0x70] ;  /* 0x01001c0000047ab9 */ /* 0x000fe20000000a00 */
[----:B------:R-:W-:Y:S02]  /*1540*/  IMAD.U32 R10, RZ, RZ, UR6 ;  /* 0x00000006ff0a7e24 */ /* 0x000fe4000f8e00ff */
[----:B------:R-:W-:Y:S02]  /*1550*/  IMAD.U32 R6, RZ, RZ, UR4 ;  /* 0x00000004ff067e24 */ /* 0x000fe4000f8e00ff */
[----:B------:R-:W-:-:S02]  /*1560*/  IMAD.U32 R7, RZ, RZ, UR5 ;  /* 0x00000005ff077e24 */ /* 0x000fc4000f8e00ff */
[----:B------:R-:W-:Y:S02]  /*1570*/  IMAD.U32 R11, RZ, RZ, UR7 ;  /* 0x00000007ff0b7e24 */ /* 0x000fe4000f8e00ff */
[----:B------:R-:W-:Y:S02]  /*1580*/  IMAD.MOV.U32 R8, RZ, RZ, 0x1e1 ;  /* 0x000001e1ff087424 */ /* 0x000fe400078e00ff */
[----:B------:R-:W-:Y:S02]  /*1590*/  IMAD.MOV.U32 R12, RZ, RZ, 0x1 ;  /* 0x00000001ff0c7424 */ /* 0x000fe400078e00ff */
[----:B0-----:R-:W-:-:S07]  /*15a0*/  IMAD.MOV.U32 R13, RZ, RZ, RZ ;  /* 0x000000ffff0d7224 */ /* 0x001fce00078e00ff */
[----:B------:R-:W-:-:S07]  /*15b0*/  LEPC R20, `(.L_x_17) ;  /* 0x000000001014794e */ /* 0x000fce0000000000 */
[----:B-1---5:R-:W-:Y:S05]  /*15c0*/  CALL.ABS.NOINC R14 ;  /* 0x000000000e007343 */ /* 0x022fea0003c00000 */
.L_x_17:
[----:B------:R-:W-:-:S13]  /*15d0*/  ISETP.NE.AND P0, PT, R103, 0x3, PT ;  /* 0x000000036700780c */ /* 0x000fda0003f05270 */
[----:B------:R-:W-:Y:S05]  /*15e0*/  @!P0 BRA `(.L_x_18) ;  /* 0x0000000000048947 */ /* 0x000fea0003800000 */
[----:B------:R-:W-:Y:S01]  /*15f0*/  BPT.TRAP 0x1 ;  /* 0x000000040000795c */ /* 0x000fe20000300000 */
.L_x_18:
[----:B------:R-:W0:Y:S01]  /*1600*/  S2UR UR5, SR_CgaCtaId ;  /* 0x00000000000579c3 */ /* 0x000e220000008800 */
[----:B------:R-:W-:Y:S01]  /*1610*/  UMOV UR4, 0x400 ;  /* 0x0000040000047882 */ /* 0x000fe20000000000 */
[----:B------:R-:W-:Y:S02]  /*1620*/  IMAD.U32 R0, RZ, RZ, UR40 ;  /* 0x00000028ff007e24 */ /* 0x000fe4000f8e00ff */
[----:B------:R-:W-:-:S03]  /*1630*/  IMAD.U32 R3, RZ, RZ, UR41 ;  /* 0x00000029ff037e24 */ /* 0x000fc6000f8e00ff */
[----:B------:R-:W-:Y:S01]  /*1640*/  SHF.L.U32 R0, R0, 0x1f, RZ ;  /* 0x0000001f00007819 */ /* 0x000fe200000006ff */
[----:B0-----:R-:W-:-:S06]  /*1650*/  ULEA UR4, UR5, UR4, 0x18 ;  /* 0x0000000405047291 */ /* 0x001fcc000f8ec03f */
[----:B------:R-:W-:-:S04]  /*1660*/  IMAD.U32 R6, RZ, RZ, UR4 ;  /* 0x00000004ff067e24 */ /* 0x000fc8000f8e00ff */
[----:B------:R-:W-:-:S04]  /*1670*/  IMAD R3, R3, 0x8, R6 ;  /* 0x0000000803037824 */ /* 0x000fc800078e0206 */
[----:B------:R0:W1:Y:S01]  /*1680*/  SYNCS.PHASECHK.TRANS64.TRYWAIT P1, [R3+URZ], R0 ;  /* 0x00000000030075a7 */ /* 0x000062000802017f */
[----:B------:R-:W-:Y:S05]  /*1690*/  @!P0 BRA `(.L_x_19) ;  /* 0x0000000000048947 */ /* 0x000fea0003800000 */
[----:B------:R-:W-:Y:S01]  /*16a0*/  BPT.TRAP 0x1 ;  /* 0x000000040000795c */ /* 0x000fe20000300000 */
.L_x_19:
[----:B------:R-:W-:-:S05]  /*16b0*/  IMAD.U32 R4, RZ, RZ, UR44 ;  /* 0x0000002cff047e24 */ /* 0x000fca000f8e00ff */
[----:B------:R-:W-:Y:S01]  /*16c0*/  ISETP.GE.AND P2, PT, R4, 0x1, PT ;  /* 0x000000010400780c */ /* 0x000fe20003f46270 */
[----:B-1----:R-:W-:-:S12]  /*16d0*/  @P1 BRA `(.L_x_20) ;  /* 0x0000000000081947 */ /* 0x002fd80003800000 */
[----:B------:R-:W1:Y:S02]  /*16e0*/  SYNCS.PHASECHK.TRANS64.TRYWAIT P1, [R3+URZ], R0 ;  /* 0x00000000030075a7 */ /* 0x000e64000802017f */
[----:B-1----:R-:W-:Y:S05]  /*16f0*/  @!P1 BRA `(.L_x_21) ;  /* 0x00000064000c9947 */ /* 0x002fea0003800000 */
.L_x_20:
[----:B------:R-:W-:Y:S05]  /*1700*/  WARPSYNC.ALL ;  /* 0x0000000000007948 */ /* 0x000fea0003800000 */
[----:B------:R-:W-:Y:S01]  /*1710*/  R2UR UR4, R6 ;  /* 0x00000000060472ca */ /* 0x000fe200000e0000 */
[----:B------:R-:W-:Y:S01]  /*1720*/  ULEA UR5, UR41, UR45, 0xa ;  /* 0x0000002d29057291 */ /* 0x000fe2000f8e503f */
[----:B------:R-:W-:Y:S01]  /*1730*/  WARPGROUP.ARRIVE ;  /* 0x00000000000079c5 */ /* 0x000fe20000000000 */
[----:B------:R-:W-:Y:S01]  /*1740*/  UMOV UR9, 0x40000040 ;  /* 0x4000004000097882 */ /* 0x000fe20000000000 */
[----:B------:R-:W-:-:S04]  /*1750*/  UMOV UR11, 0x40000040 ;  /* 0x40000040000b7882 */ /* 0x000fc80000000000 */
[----:B------:R-:W-:-:S05]  /*1760*/  UMOV UR8, UR5 ;  /* 0x0000000500087c82 */ /* 0x000fca0008000000 */
[----:B------:R-:W-:-:S04]  /*1770*/  UIADD3 UR4, UR4, 0x8100, URZ ;  /* 0x0000810004047890 */ /* 0x000fc8000fffe03f */
[----:B------:R-:W-:-:S04]  /*1780*/  USHF.R.U32.HI UR4, URZ, 0x4, UR4 ;  /* 0x000000043f047899 */ /* 0x000fc80008011604 */
[----:B------:R-:W-:-:S04]  /*1790*/  ULOP3.LUT UR4, UR4, 0x3fff, URZ, 0xc0, !UPT ;  /* 0x00003fff04047892 */ /* 0x000fc8000f8ec03f */
[----:B------:R-:W-:-:S04]  /*17a0*/  ULOP3.LUT UR4, UR4, 0x10000, URZ, 0xfc, !UPT ;  /* 0x0001000004047892 */ /* 0x000fc8000f8efc3f */
[----:B------:R-:W-:-:S07]  /*17b0*/  ULEA UR6, UR41, UR4, 0xa ;  /* 0x0000000429067291 */ /* 0x000fce000f8e503f */
[----:B------:R-:W-:Y:S02]  /*17c0*/  UMOV UR10, UR6 ;  /* 0x00000006000a7c82 */ /* 0x000fe40008000000 */
[----:B------:R-:W-:Y:S01]  /*17d0*/  HGMMA.64x128x16.F32 R24, gdesc[UR8], RZ, !UPT, gsb0 ;  /* 0x01e00000081879f0 */ /* 0x000fe2000c0008ff */
[----:B------:R-:W-:Y:S02]  /*17e0*/  UIADD3 UR8, UR5, 0x2, URZ ;  /* 0x0000000205087890 */ /* 0x000fe4000fffe03f */
[----:B------:R-:W-:Y:S01]  /*17f0*/  UIADD3 UR10, UR6, 0x2, URZ ;  /* 0x00000002060a7890 */ /* 0x000fe2000fffe03f */
[----:B------:R-:W-:Y:S01]  /*1800*/  UMOV UR9, 0x40000040 ;  /* 0x4000004000097882 */ /* 0x000fe20000000000 */
[----:B------:R-:W-:Y:S01]  /*1810*/  UMOV UR11, 0x40000040 ;  /* 0x40000040000b7882 */ /* 0x000fe20000000000 */
[----:B------:R-:W-:Y:S02]  /*1820*/  WARPGROUP.DEPBAR.LE gsb0, 0x0 ;  /* 0x00008000000079c5 */ /* 0x000fe40000010000 */
[----:B------:R-:W-:-:S06]  /*1830*/  WARPGROUP.ARRIVE ;  /* 0x00000000000079c5 */ /* 0x000fcc0000000000 */
[----:B------:R-:W-:Y:S01]  /*1840*/  HGMMA.64x128x16.F32 R24, gdesc[UR8], R24, gsb0 ;  /* 0x01e00000081879f0 */ /* 0x000fe20008000818 */
        /* <DEDUP_REMOVED lines=13> */
[----:B------:R-:W-:Y:S03]  /*1920*/  HGMMA.64x128x16.F32 R24, gdesc[UR8], R24, gsb0 ;  /* 0x01e00000081879f0 */ /* 0x000fe60008000818 */
[----:B------:R-:W-:Y:S02]  /*1930*/  WARPGROUP.DEPBAR.LE gsb0, 0x0 ;  /* 0x00008000000079c5 */ /* 0x000fe40000010000 */
[----:B------:R-:W-:Y:S05]  /*1940*/  @!P2 BRA `(.L_x_22) ;  /* 0x000000040028a947 */ /* 0x000fea0003800000 */
[----:B------:R-:W-:Y:S01]  /*1950*/  UIADD3 UR5, UR41, 0x1, URZ ;  /* 0x0000000129057890 */ /* 0x000fe2000fffe03f */
[----:B01----:R-:W-:Y:S02]  /*1960*/  IMAD.U32 R0, RZ, RZ, UR44 ;  /* 0x0000002cff007e24 */ /* 0x003fe4000f8e00ff */
[----:B------:R-:W-:Y:S01]  /*1970*/  IMAD.U32 R3, RZ, RZ, UR41 ;  /* 0x00000029ff037e24 */ /* 0x000fe2000f8e00ff */
[----:B------:R-:W-:-:S04]  /*1980*/  UISETP.NE.AND UP0, UPT, UR5, 0x2, UPT ;  /* 0x000000020500788c */ /* 0x000fc8000bf05270 */
[----:B------:R-:W-:Y:S02]  /*1990*/  USEL UR6, URZ, 0x1, UP0 ;  /* 0x000000013f067887 */ /* 0x000fe40008000000 */
[----:B------:R-:W-:Y:S02]  /*19a0*/  USEL UR5, UR5, URZ, UP0 ;  /* 0x0000003f05057287 */ /* 0x000fe40008000000 */
[----:B------:R-:W-:-:S06]  /*19b0*/  ULOP3.LUT UR6, UR40, UR6, URZ, 0x3c, !UPT ;  /* 0x0000000628067292 */ /* 0x000fcc000f8e3c3f */
[----:B------:R-:W-:-:S07]  /*19c0*/  IMAD.U32 R7, RZ, RZ, UR6 ;  /* 0x00000006ff077e24 */ /* 0x000fce000f8e00ff */
.L_x_29:
[----:B------:R-:W-:Y:S05]  /*19d0*/  @!P0 BRA `(.L_x_23) ;  /* 0x0000000000048947 */ /* 0x000fea0003800000 */
[----:B------:R-:W-:Y:S01]  /*19e0*/  BPT.TRAP 0x1 ;  /* 0x000000040000795c */ /* 0x000fe20000300000 */
.L_x_23:
[----:B------:R-:W0:Y:S01]  /*19f0*/  S2UR UR7, SR_CgaCtaId ;  /* 0x00000000000779c3 */ /* 0x000e220000008800 */
[----:B------:R-:W-:Y:S01]  /*1a00*/  UMOV UR6, 0x400 ;  /* 0x0000040000067882 */ /* 0x000fe20000000000 */
[----:B------:R-:W-:Y:S01]  /*1a10*/  IMAD.U32 R5, RZ, RZ, UR5 ;  /* 0x00000005ff057e24 */ /* 0x000fe2000f8e00ff */
[----:B------:R-:W-:Y:S01]  /*1a20*/  SHF.L.U32 R4, R7, 0x1f, RZ ;  /* 0x0000001f07047819 */ /* 0x000fe200000006ff */
[----:B0-----:R-:W-:-:S06]  /*1a30*/  ULEA UR6, UR7, UR6, 0x18 ;  /* 0x0000000607067291 */ /* 0x001fcc000f8ec03f */
[----:B------:R-:W-:-:S04]  /*1a40*/  IMAD.U32 R6, RZ, RZ, UR6 ;  /* 0x00000006ff067e24 */ /* 0x000fc8000f8e00ff */
[----:B------:R-:W-:-:S04]  /*1a50*/  IMAD R5, R5, 0x8, R6 ;  /* 0x0000000805057824 */ /* 0x000fc800078e0206 */
[----:B------:R0:W1:Y:S01]  /*1a60*/  SYNCS.PHASECHK.TRANS64.TRYWAIT P1, [R5+URZ], R4 ;  /* 0x00000004050075a7 */ /* 0x000062000802017f */
[----:B------:R-:W-:Y:S05]  /*1a70*/  @!P0 BRA `(.L_x_24) ;  /* 0x0000000000048947 */ /* 0x000fea0003800000 */
[----:B------:R-:W-:Y:S01]  /*1a80*/  BPT.TRAP 0x1 ;  /* 0x000000040000795c */ /* 0x000fe20000300000 */
.L_x_24:
[----:B-1----:R-:W-:Y:S05]  /*1a90*/  @P1 BRA `(.L_x_25) ;  /* 0x0000000000081947 */ /* 0x002fea0003800000 */
[----:B------:R-:W1:Y:S02]  /*1aa0*/  SYNCS.PHASECHK.TRANS64.TRYWAIT P1, [R5+URZ], R4 ;  /* 0x00000004050075a7 */ /* 0x000e64000802017f */
[----:B-1----:R-:W-:Y:S05]  /*1ab0*/  @!P1 BRA `(.L_x_26) ;  /* 0x0000006000309947 */ /* 0x002fea0003800000 */
.L_x_25:
[----:B------:R-:W-:Y:S01]  /*1ac0*/  ULEA UR6, UR5, UR45, 0xa ;  /* 0x0000002d05067291 */ /* 0x000fe2000f8e503f */
[----:B------:R-:W-:Y:S01]  /*1ad0*/  WARPGROUP.ARRIVE ;  /* 0x00000000000079c5 */ /* 0x000fe20000000000 */
[----:B------:R-:W-:Y:S01]  /*1ae0*/  ULEA UR7, UR5, UR4, 0xa ;  /* 0x0000000405077291 */ /* 0x000fe2000f8e503f */
[----:B------:R-:W-:Y:S01]  /*1af0*/  UMOV UR9, 0x40000040 ;  /* 0x4000004000097882 */ /* 0x000fe20000000000 */
[----:B------:R-:W-:-:S03]  /*1b00*/  UMOV UR11, 0x40000040 ;  /* 0x40000040000b7882 */ /* 0x000fc60000000000 */
[----:B------:R-:W-:Y:S02]  /*1b10*/  UMOV UR8, UR6 ;  /* 0x0000000600087c82 */ /* 0x000fe40008000000 */
[----:B------:R-:W-:Y:S02]  /*1b20*/  UMOV UR10, UR7 ;  /* 0x00000007000a7c82 */ /* 0x000fe40008000000 */
[----:B------:R-:W-:Y:S01]  /*1b30*/  HGMMA.64x128x16.F32 R24, gdesc[UR8], R24, gsb0 ;  /* 0x01e00000081879f0 */ /* 0x000fe20008000818 */
[----:B------:R-:W-:Y:S02]  /*1b40*/  UIADD3 UR8, UR6, 0x2, URZ ;  /* 0x0000000206087890 */ /* 0x000fe4000fffe03f */
[----:B------:R-:W-:Y:S01]  /*1b50*/  UIADD3 UR10, UR7, 0x2, URZ ;  /* 0x00000002070a7890 */ /* 0x000fe2000fffe03f */
[----:B------:R-:W-:Y:S01]  /*1b60*/  UMOV UR9, 0x40000040 ;  /* 0x4000004000097882 */ /* 0x000fe20000000000 */
[----:B------:R-:W-:Y:S01]  /*1b70*/  UMOV UR11, 0x40000040 ;  /* 0x40000040000b7882 */ /* 0x000fe20000000000 */
[----:B------:R-:W-:-:S02]  /*1b80*/  WARPGROUP.DEPBAR.LE gsb0, 0x0 ;  /* 0x00008000000079c5 */ /* 0x000fc40000010000 */
        /* <DEDUP_REMOVED lines=18> */
[----:B------:R-:W-:Y:S01]  /*1cb0*/  BPT.TRAP 0x1 ;  /* 0x000000040000795c */ /* 0x000fe20000300000 */
.L_x_27:
[----:B------:R-:W-:-:S13]  /*1cc0*/  ISETP.NE.AND P1, PT, R102, RZ, PT ;  /* 0x000000ff6600720c */ /* 0x000fda0003f25270 */
[----:B01----:R-:W-:-:S04]  /*1cd0*/  @P1 IMAD R4, R3, 0x8, R6 ;  /* 0x0000000803041824 */ /* 0x003fc800078e0206 */
[----:B------:R-:W-:-:S05]  /*1ce0*/  @P1 VIADD R4, R4, 0x10 ;  /* 0x0000001004041836 */ /* 0x000fca0000000000 */
[----:B------:R-:W-:-:S04]  /*1cf0*/  @P1 PRMT R4, R19, 0x654, R4 ;  /* 0x0000065413041816 */ /* 0x000fc80000000004 */
[----:B------:R0:W-:Y:S01]  /*1d00*/  @P1 SYNCS.ARRIVE.TRANS64.RED.A1T0 RZ, [R4+URZ], RZ ;  /* 0x000000ff04ff19a7 */ /* 0x0001e2000810043f */
[----:B------:R-:W-:-:S13]  /*1d10*/  ISETP.GT.U32.AND P1, PT, R18, 0x1, PT ;  /* 0x000000011200780c */ /* 0x000fda0003f24070 */
[----:B0-----:R-:W-:Y:S05]  /*1d20*/  @P1 BRA `(.L_x_28) ;  /* 0x0000000000041947 */ /* 0x001fea0003800000 */
[----:B------:R-:W-:Y:S01]  /*1d30*/  BPT.TRAP 0x1 ;  /* 0x000000040000795c */ /* 0x000fe20000300000 */
.L_x_28:
[----:B------:R-:W-:Y:S01]  /*1d40*/  UIADD3 UR5, UR5, 0x1, URZ ;  /* 0x0000000105057890 */ /* 0x000fe2000fffe03f */
[C---:B------:R-:W-:Y:S01]  /*1d50*/  ISETP.GT.AND P2, PT, R0.reuse, 0x1, PT ;  /* 0x000000010000780c */ /* 0x040fe20003f44270 */
[----:B------:R-:W-:Y:S02]  /*1d60*/  VIADD R3, R3, 0x1 ;  /* 0x0000000103037836 */ /* 0x000fe40000000000 */
[----:B------:R-:W-:Y:S01]  /*1d70*/  UISETP.NE.AND UP0, UPT, UR5, 0x2, UPT ;  /* 0x000000020500788c */ /* 0x000fe2000bf05270 */
[----:B------:R-:W-:Y:S02]  /*1d80*/  VIADD R0, R0, 0xffffffff ;  /* 0xffffffff00007836 */ /* 0x000fe40000000000 */
[C---:B------:R-:W-:Y:S01]  /*1d90*/  ISETP.NE.AND P1, PT, R3.reuse, 0x2, PT ;  /* 0x000000020300780c */ /* 0x040fe20003f25270 */
[----:B------:R-:W-:Y:S02]  /*1da0*/  USEL UR6, URZ, 0x1, UP0 ;  /* 0x000000013f067887 */ /* 0x000fe40008000000 */
[----:B------:R-:W-:Y:S01]  /*1db0*/  USEL UR5, UR5, URZ, UP0 ;  /* 0x0000003f05057287 */ /* 0x000fe20008000000 */
[----:B------:R-:W-:-:S03]  /*1dc0*/  SEL R3, R3, RZ, P1 ;  /* 0x000000ff03037207 */ /* 0x000fc60000800000 */
[----:B------:R-:W-:Y:S01]  /*1dd0*/  LOP3.LUT R7, R7, UR6, RZ, 0x3c, !PT ;  /* 0x0000000607077c12 */ /* 0x000fe2000f8e3cff */
[----:B------:R-:W-:Y:S07]  /*1de0*/  @P2 BRA `(.L_x_29) ;  /* 0xfffffff800f82947 */ /* 0x000fee000383ffff */
.L_x_22:
[----:B01----:R-:W0:Y:S02]  /*1df0*/  LDC R0, c[0x0][0x28c] ;  /* 0x0000a300ff007b82 */ /* 0x003e240000000800 */
[----:B0-----:R-:W-:-:S13]  /*1e00*/  ISETP.GE.AND P1, PT, R0, 0x1, PT ;  /* 0x000000010000780c */ /* 0x001fda0003f26270 */
[----:B------:R-:W-:Y:S05]  /*1e10*/  @!P1 BRA `(.L_x_30) ;  /* 0x0000000000389947 */ /* 0x000fea0003800000 */
[----:B------:R-:W-:Y:S05]  /*1e20*/  @!P0 BRA `(.L_x_31) ;  /* 0x0000000000048947 */ /* 0x000fea0003800000 */
[----:B------:R-:W-:Y:S01]  /*1e30*/  BPT.TRAP 0x1 ;  /* 0x000000040000795c */ /* 0x000fe20000300000 */
.L_x_31:
[----:B------:R-:W-:-:S13]  /*1e40*/  ISETP.NE.AND P0, PT, R102, RZ, PT ;  /* 0x000000ff6600720c */ /* 0x000fda0003f05270 */
[----:B------:R-:W-:-:S05]  /*1e50*/  VOTEU.ANY UP0, P0 ;  /* 0x00000000003f7886 */ /* 0x000fca0000000100 */
[----:B------:R-:W-:-:S06]  /*1e60*/  @UP0 UIADD3 UR4, UR44, UR41, URZ ;  /* 0x000000292c040290 */ /* 0x000fcc000fffe03f */
[----:B------:R-:W-:-:S04]  /*1e70*/  IMAD.U32 R0, RZ, RZ, UR4 ;  /* 0x00000004ff007e24 */ /* 0x000fc8000f8e00ff */
[----:B------:R-:W-:-:S05]  /*1e80*/  @P0 IMAD.SHL.U32 R0, R0, 0x8, RZ ;  /* 0x0000000800000824 */ /* 0x000fca00078e00ff */
[----:B------:R-:W-:-:S04]  /*1e90*/  @P0 LOP3.LUT R0, R0, 0x8, RZ, 0xc0, !PT ;  /* 0x0000000800000812 */ /* 0x000fc800078ec0ff */
[----:B------:R-:W-:-:S04]  /*1ea0*/  @P0 IADD3 R0, R6, 0x10, R0 ;  /* 0x0000001006000810 */ /* 0x000fc80007ffe000 */
[----:B------:R-:W-:-:S04]  /*1eb0*/  @P0 PRMT R0, R19, 0x654, R0 ;  /* 0x0000065413000816 */ /* 0x000fc80000000000 */
[----:B------:R0:W-:Y:S01]  /*1ec0*/  @P0 SYNCS.ARRIVE.TRANS64.RED.A1T0 RZ, [R0+URZ], RZ ;  /* 0x000000ff00ff09a7 */ /* 0x0001e2000810043f */
[----:B------:R-:W-:-:S13]  /*1ed0*/  ISETP.GT.U32.AND P0, PT, R18, 0x1, PT ;  /* 0x000000011200780c */ /* 0x000fda0003f04070 */
[----:B0-----:R-:W-:Y:S05]  /*1ee0*/  @P0 BRA `(.L_x_30) ;  /* 0x0000000000040947 */ /* 0x001fea0003800000 */
[----:B------:R-:W-:Y:S01]  /*1ef0*/  BPT.TRAP 0x1 ;  /* 0x000000040000795c */ /* 0x000fe20000300000 */
.L_x_30:
[----:B------:R-:W-:Y:S01]  /*1f00*/  IMAD.SHL.U32 R3, R100, 0x80, RZ ;  /* 0x0000008064037824 */ /* 0x000fe200078e00ff */
[----:B------:R-:W-:Y:S01]  /*1f10*/  ULDC UR6, c[0x0][0x288] ;  /* 0x0000a20000067ab9 */ /* 0x000fe20000000800 */
[----:B------:R-:W-:Y:S01]  /*1f20*/  SHF.R.S32.HI R15, RZ, 0x1f, R99 ;  /* 0x0000001fff0f7819 */ /* 0x000fe20000011463 */
[----:B------:R-:W-:Y:S01]  /*1f30*/  IMAD.SHL.U32 R7, R101, 0x80, RZ ;  /* 0x0000008065077824 */ /* 0x000fe200078e00ff */
[----:B------:R-:W-:Y:S01]  /*1f40*/  ULDC.64 UR4, c[0x0][0x5d0] ;  /* 0x0001740000047ab9 */ /* 0x000fe20000000a00 */
[----:B------:R-:W-:Y:S01]  /*1f50*/  LOP3.LUT R8, R3, 0x6, R94, 0xf8, !PT ;  /* 0x0000000603087812 */ /* 0x000fe200078ef85e */
[----:B------:R-:W-:Y:S01]  /*1f60*/  IMAD.WIDE R100, R101, 0x80, R22 ;  /* 0x0000008065647825 */ /* 0x000fe200078e0216 */
[----:B------:R-:W-:Y:S01]  /*1f70*/  ISETP.GE.AND P0, PT, R3, UR6, PT ;  /* 0x0000000603007c0c */ /* 0x000fe2000bf06270 */
[----:B------:R-:W-:Y:S01]  /*1f80*/  ULDC UR6, c[0x0][0x284] ;  /* 0x0000a10000067ab9 */ /* 0x000fe20000000800 */
[----:B------:R-:W-:Y:S01]  /*1f90*/  SHF.R.S32.HI R9, RZ, 0x1f, R8 ;  /* 0x0000001fff097819 */ /* 0x000fe20000011408 */
[----:B------:R-:W-:Y:S01]  /*1fa0*/  IMAD R0, R15, UR4, RZ ;  /* 0x000000040f007c24 */ /* 0x000fe2000f8e02ff */
[----:B------:R-:W-:-:S03]  /*1fb0*/  ISETP.GE.OR P0, PT, R7, UR6, P0 ;  /* 0x0000000607007c0c */ /* 0x000fc60008706670 */
[C---:B------:R-:W-:Y:S02]  /*1fc0*/  IMAD R11, R99.reuse, UR5, R0 ;  /* 0x00000005630b7c24 */ /* 0x040fe4000f8e0200 */
[----:B------:R-:W-:Y:S01]  /*1fd0*/  IMAD.WIDE.U32 R4, R99, UR4, R8 ;  /* 0x0000000463047c25 */ /* 0x000fe2000f8e0008 */
[----:B------:R-:W-:-:S03]  /*1fe0*/  ULDC.64 UR4, c[0x0][0x5c8] ;  /* 0x0001720000047ab9 */ /* 0x000fc60000000a00 */
[----:B------:R-:W-:Y:S02]  /*1ff0*/  IMAD R13, R101, UR4, RZ ;  /* 0x00000004650d7c24 */ /* 0x000fe4000f8e02ff */
[----:B------:R-:W-:Y:S02]  /*2000*/  IMAD.IADD R5, R5, 0x1, R11 ;  /* 0x0000000105057824 */ /* 0x000fe400078e020b */
[C---:B------:R-:W-:Y:S02]  /*2010*/  IMAD R13, R100.reuse, UR5, R13 ;  /* 0x00000005640d7c24 */ /* 0x040fe4000f8e020d */
[----:B------:R-:W-:-:S04]  /*2020*/  IMAD.WIDE.U32 R104, R100, UR4, R4 ;  /* 0x0000000464687c25 */ /* 0x000fc8000f8e0004 */
[----:B------:R-:W-:Y:S01]  /*2030*/  IMAD.MOV.U32 R0, RZ, RZ, -0x1 ;  /* 0xffffffffff007424 */ /* 0x000fe200078e00ff */
[----:B------:R-:W-:Y:S06]  /*2040*/  @P0 BRA `(.L_x_32) ;  /* 0x0000004000040947 */ /* 0x000fec0003800000 */
[----:B-----5:R-:W-:Y:S01]  /*2050*/  FSETP.NEU.AND P1, PT, R89, RZ, PT ;  /* 0x000000ff5900720b */ /* 0x020fe20003f2d000 */
[----:B------:R-:W-:Y:S01]  /*2060*/  IMAD.IADD R4, R93, 0x1, -R3 ;  /* 0x000000015d047824 */ /* 0x000fe200078e0a03 */
[----:B------:R-:W-:Y:S01]  /*2070*/  BSSY B0, `(.L_x_32) ;  /* 0x00003fe000007945 */ /* 0x000fe20003800000 */
[----:B------:R-:W-:Y:S02]  /*2080*/  IMAD.IADD R3, R98, 0x1, -R7 ;  /* 0x0000000162037824 */ /* 0x000fe400078e0a07 */
[----:B------:R-:W-:Y:S01]  /*2090*/  IMAD.IADD R115, R105, 0x1, R13 ;  /* 0x0000000169737824 */ /* 0x000fe200078e020d */
[----:B------:R-:W-:-:S04]  /*20a0*/  ISETP.GT.AND P0, PT, R4, RZ, PT ;  /* 0x000000ff0400720c */ /* 0x000fc80003f04270 */
[----:B------:R-:W-:-:S03]  /*20b0*/  ISETP.GT.AND P3, PT, R3, RZ, P0 ;  /* 0x000000ff0300720c */ /* 0x000fc60000764270 */
[----:B------:R-:W-:Y:S10]  /*20c0*/  @!P1 BRA `(.L_x_33) ;  /* 0x0000002c00289947 */ /* 0x000ff40003800000 */
[----:B------:R-:W0:Y:S01]  /*20d0*/  LDC.64 R108, c[0x0][0x5b8] ;  /* 0x00016e00ff6c7b82 */ /* 0x000e220000000a00 */
[----:B------:R-:W-:-:S07]  /*20e0*/  ULDC.64 UR4, c[0x0][0x5c0] ;  /* 0x0001700000047ab9 */ /* 0x000fce0000000a00 */
[----:B------:R-:W1:Y:S08]  /*20f0*/  LDC.64 R110, c[0x0][0x5b0] ;  /* 0x00016c00ff6e7b82 */ /* 0x000e700000000a00 */
[----:B------:R-:W2:Y:S01]  /*2100*/  LDC.64 R112, c[0x0][0x5a8] ;  /* 0x00016a00ff707b82 */ /* 0x000ea20000000a00 */
[-C--:B0-----:R-:W-:Y:S02]  /*2110*/  IMAD R6, R15, R108.reuse, RZ ;  /* 0x0000006c0f067224 */ /* 0x081fe400078e02ff */
[----:B------:R-:W-:-:S04]  /*2120*/  IMAD.WIDE.U32 R106, R99, R108, R8 ;  /* 0x0000006c636a7225 */ /* 0x000fc800078e0008 */
[----:B------:R-:W-:Y:S02]  /*2130*/  IMAD R105, R99, R109, R6 ;  /* 0x0000006d63697224 */ /* 0x000fe400078e0206 */
[-C--:B-1----:R-:W-:Y:S02]  /*2140*/  IMAD R5, R101, R110.reuse, RZ ;  /* 0x0000006e65057224 */ /* 0x082fe400078e02ff */
[----:B------:R-:W-:Y:S02]  /*2150*/  IMAD.IADD R13, R107, 0x1, R105 ;  /* 0x000000016b0d7824 */ /* 0x000fe400078e0269 */
[----:B------:R-:W-:Y:S02]  /*2160*/  IMAD.MOV.U32 R12, RZ, RZ, R106 ;  /* 0x000000ffff0c7224 */ /* 0x000fe400078e006a */
[C---:B------:R-:W-:Y:S02]  /*2170*/  IMAD R109, R100.reuse, R111, R5 ;  /* 0x0000006f646d7224 */ /* 0x040fe400078e0205 */
[----:B------:R-:W-:-:S04]  /*2180*/  IMAD.WIDE.U32 R6, R100, R110, R12 ;  /* 0x0000006e64067225 */ /* 0x000fc800078e000c */
[----:B------:R-:W-:Y:S01]  /*2190*/  IMAD.IADD R5, R7, 0x1, R109 ;  /* 0x0000000107057824 */ /* 0x000fe200078e026d */
[----:B--2---:R-:W-:-:S04]  /*21a0*/  LEA R14, P1, R6, R112, 0x1 ;  /* 0x00000070060e7211 */ /* 0x004fc800078208ff */
[----:B------:R-:W-:-:S05]  /*21b0*/  LEA.HI.X R15, R6, R113, R5, 0x1, P1 ;  /* 0x00000071060f7211 */ /* 0x000fca00008f0c05 */
[----:B------:R0:W2:Y:S01]  /*21c0*/  @P3 LDG.E.LTC128B.U16 R5, desc[UR38][R14.64] ;  /* 0x000000260e053981 */ /* 0x0000a2000c1e1520 */
[----:B------:R-:W-:Y:S01]  /*21d0*/  IMAD.WIDE.U32 R6, R100, R110, R8 ;  /* 0x0000006e64067225 */ /* 0x000fe200078e0008 */
[----:B------:R-:W-:Y:S03]  /*21e0*/  BSSY B1, `(.L_x_34) ;  /* 0x0000013000017945 */ /* 0x000fe60003800000 */
[----:B------:R-:W-:Y:S02]  /*21f0*/  IMAD.IADD R7, R109, 0x1, R7 ;  /* 0x000000016d077824 */ /* 0x000fe400078e0207 */
[----:B------:R-:W-:Y:S01]  /*2200*/  IMAD.WIDE.U32 R20, R99, R108, R6 ;  /* 0x0000006c63147225 */ /* 0x000fe200078e0006 */
[----:B0-----:R-:W-:-:S03]  /*2210*/  SHF.L.U64.HI R15, R110, 0x3, R111 ;  /* 0x000000036e0f7819 */ /* 0x001fc6000001026f */
[----:B------:R-:W-:Y:S01]  /*2220*/  IMAD.IADD R7, R105, 0x1, R21 ;  /* 0x0000000169077824 */ /* 0x000fe200078e0215 */
[----:B------:R-:W-:Y:S01]  /*2230*/  LEA R6, P4, R20, R112, 0x1 ;  /* 0x0000007014067211 */ /* 0x000fe200078808ff */
[----:B------:R-:W-:-:S03]  /*2240*/  IMAD.SHL.U32 R14, R110, 0x8, RZ ;  /* 0x000000086e0e7824 */ /* 0x000fc600078e00ff */
[----:B------:R-:W-:Y:S01]  /*2250*/  LEA.HI.X R7, R20, R113, R7, 0x1, P4 ;  /* 0x0000007114077211 */ /* 0x000fe200020f0c07 */
[----:B--2---:R-:W-:-:S05]  /*2260*/  HADD2.F32 R10, -RZ, R5.H0_H0 ;  /* 0x20000005ff0a7230 */ /* 0x004fca0000004100 */
[----:B------:R-:W-:Y:S01]  /*2270*/  FMUL R11, R10, R89 ;  /* 0x000000590a0b7220 */ /* 0x000fe20000400000 */
[----:B------:R-:W-:-:S03]  /*2280*/  LEA R10, P1, R104, UR4, 0x1 ;  /* 0x00000004680a7c11 */ /* 0x000fc6000f8208ff */
[----:B------:R-:W-:Y:S01]  /*2290*/  FFMA R24, R24, R88, R11 ;  /* 0x0000005818187223 */ /* 0x000fe2000000000b */
[----:B------:R-:W-:Y:S02]  /*22a0*/  LEA.HI.X R11, R104, UR5, R115, 0x1, P1 ;  /* 0x00000005680b7c11 */ /* 0x000fe400088f0c73 */
[----:B------:R-:W-:Y:S02]  /*22b0*/  ISETP.GT.AND P1, PT, R4, 0x1, PT ;  /* 0x000000010400780c */ /* 0x000fe40003f24270 */
[----:B------:R-:W-:Y:S02]  /*22c0*/  F2FP.F16.F32.PACK_AB R24, RZ, R24 ;  /* 0x00000018ff18723e */ /* 0x000fe400000000ff */
[----:B------:R-:W-:-:S03]  /*22d0*/  ISETP.GT.AND P2, PT, R3, RZ, P1 ;  /* 0x000000ff0300720c */ /* 0x000fc60000f44270 */
[----:B------:R0:W-:Y:S10]  /*22e0*/  @P3 STG.E.U16 desc[UR38][R10.64], R24 ;  /* 0x000000180a003986 */ /* 0x0001f4000c101526 */
[----:B------:R-:W-:Y:S05]  /*22f0*/  @!P2 BRA `(.L_x_35) ;  /* 0x000000000004a947 */ /* 0x000fea0003800000 */
[----:B------:R1:W5:Y:S02]  /*2300*/  LDG.E.LTC128B.U16 R5, desc[UR38][R6.64+0x2] ;  /* 0x0000022606057981 */ /* 0x000364000c1e1520 */
.L_x_35:
[----:B------:R-:W-:Y:S05]  /*2310*/  BSYNC B1 ;  /* 0x0000000000017941 */ /* 0x000fea0003800000 */
.L_x_34:
[----:B-----5:R-:W-:Y:S01]  /*2320*/  HADD2.F32 R12, -RZ, R5.H0_H0 ;  /* 0x20000005ff0c7230 */ /* 0x020fe20000004100 */
[----:B------:R-:W-:Y:S01]  /*2330*/  ISETP.GT.AND P0, PT, R3, 0x8, P0 ;  /* 0x000000080300780c */ /* 0x000fe20000704270 */
[----:B------:R-:W-:Y:S01]  /*2340*/  IMAD.WIDE.U32 R20, R100, R110, R14 ;  /* 0x0000006e64147225 */ /* 0x000fe200078e000e */
[----:B0-----:R-:W-:-:S03]  /*2350*/  PRMT R24, R5, 0x7610, R24 ;  /* 0x0000761005187816 */ /* 0x001fc60000000018 */
[----:B------:R-:W-:Y:S01]  /*2360*/  FMUL R12, R12, R89 ;  /* 0x000000590c0c7220 */ /* 0x000fe20000400000 */
[----:B------:R-:W-:Y:S01]  /*2370*/  IMAD.IADD R109, R109, 0x1, R21 ;  /* 0x000000016d6d7824 */ /* 0x000fe200078e0215 */
[----:B------:R-:W-:Y:S02]  /*2380*/  IADD3 R106, P3, R106, R20, RZ ;  /* 0x000000146a6a7210 */ /* 0x000fe40007f7e0ff */
[----:B------:R-:W-:-:S03]  /*2390*/  FFMA R12, R25, R88, R12 ;  /* 0x00000058190c7223 */ /* 0x000fc6000000000c */
[----:B------:R-:W-:Y:S01]  /*23a0*/  IMAD.X R13, R109, 0x1, R13, P3 ;  /* 0x000000016d0d7824 */ /* 0x000fe200018e060d */
[C---:B------:R-:W-:Y:S02]  /*23b0*/  LEA R14, P3, R106.reuse, R112, 0x1 ;  /* 0x000000706a0e7211 */ /* 0x040fe400078608ff */
[----:B------:R-:W-:Y:S02]  /*23c0*/  F2FP.F16.F32.PACK_AB R12, RZ, R12 ;  /* 0x0000000cff0c723e */ /* 0x000fe400000000ff */
[----:B------:R-:W-:Y:S02]  /*23d0*/  LEA.HI.X R15, R106, R113, R13, 0x1, P3 ;  /* 0x000000716a0f7211 */ /* 0x000fe400018f0c0d */
[----:B------:R-:W-:-:S05]  /*23e0*/  PRMT R21, R12, 0x7610, R21 ;  /* 0x000076100c157816 */ /* 0x000fca0000000015 */
[----:B------:R0:W-:Y:S04]  /*23f0*/  @P2 STG.E.U16 desc[UR38][R10.64+0x2], R21 ;  /* 0x000002150a002986 */ /* 0x0001e8000c101526 */
[----:B------:R-:W2:Y:S01]  /*2400*/  @P0 LDG.E.LTC128B.U16 R24, desc[UR38][R14.64] ;  /* 0x000000260e180981 */ /* 0x000ea2000c1e1520 */
[----:B------:R-:W-:Y:S01]  /*2410*/  IADD3 R20, P2, R8, R20, RZ ;  /* 0x0000001408147210 */ /* 0x000fe20007f5e0ff */
[----:B------:R-:W-:Y:S01]  /*2420*/  BSSY B1, `(.L_x_36) ;  /* 0x0000011000017945 */ /* 0x000fe20003800000 */
[C---:B------:R-:W-:Y:S02]  /*2430*/  SHF.L.U64.HI R13, R90.reuse, 0x1, R91 ;  /* 0x000000015a0d7819 */ /* 0x040fe4000001025b */
[----:B------:R-:W-:Y:S01]  /*2440*/  ISETP.GT.AND P1, PT, R3, 0x8, P1 ;  /* 0x000000080300780c */ /* 0x000fe20000f24270 */
[----:B0-----:R-:W-:Y:S01]  /*2450*/  IMAD.X R21, R9, 0x1, R109, P2 ;  /* 0x0000000109157824 */ /* 0x001fe200010e066d */
[----:B------:R-:W-:Y:S01]  /*2460*/  LEA R12, P2, R90, R10, 0x1 ;  /* 0x0000000a5a0c7211 */ /* 0x000fe200078408ff */
[----:B------:R-:W-:-:S04]  /*2470*/  IMAD.WIDE.U32 R20, R99, R108, R20 ;  /* 0x0000006c63147225 */ /* 0x000fc800078e0014 */
[----:B------:R-:W-:Y:S02]  /*2480*/  IMAD.X R13, R13, 0x1, R11, P2 ;  /* 0x000000010d0d7824 */ /* 0x000fe400010e060b */
[----:B------:R-:W-:Y:S02]  /*2490*/  IMAD.IADD R9, R105, 0x1, R21 ;  /* 0x0000000169097824 */ /* 0x000fe400078e0215 */
[----:B--2---:R-:W-:-:S05]  /*24a0*/  HADD2.F32 R8, -RZ, R24.H0_H0 ;  /* 0x20000018ff087230 */ /* 0x004fca0000004100 */
[----:B------:R-:W-:Y:S01]  /*24b0*/  FMUL R5, R8, R89 ;  /* 0x0000005908057220 */ /* 0x000fe20000400000 */
[----:B------:R-:W-:-:S03]  /*24c0*/  LEA R8, P3, R20, R112, 0x1 ;  /* 0x0000007014087211 */ /* 0x000fc600078608ff */
[----:B------:R-:W-:Y:S01]  /*24d0*/  FFMA R5, R26, R88, R5 ;  /* 0x000000581a057223 */ /* 0x000fe20000000005 */
[----:B------:R-:W-:-:S04]  /*24e0*/  LEA.HI.X R9, R20, R113, R9, 0x1, P3 ;  /* 0x0000007114097211 */ /* 0x000fc800018f0c09 */
[----:B------:R-:W-:-:S05]  /*24f0*/  F2FP.F16.F32.PACK_AB R5, RZ, R5 ;  /* 0x00000005ff05723e */ /* 0x000fca00000000ff */
[----:B------:R0:W-:Y:S01]  /*2500*/  @P0 STG.E.U16 desc[UR38][R12.64], R5 ;  /* 0x000000050c000986 */ /* 0x0001e2000c101526 */
[----:B------:R-:W-:Y:S05]  /*2510*/  @!P1 BRA `(.L_x_37) ;  /* 0x0000000000049947 */ /* 0x000fea0003800000 */
[----:B------:R2:W5:Y:S02]  /*2520*/  LDG.E.LTC128B.U16 R24, desc[UR38][R8.64+0x2] ;  /* 0x0000022608187981 */ /* 0x000564000c1e1520 */
.L_x_37:
[----:B------:R-:W-:Y:S05]  /*2530*/  BSYNC B1 ;  /* 0x0000000000017941 */ /* 0x000fea0003800000 */
.L_x_36:
[----:B-----5:R-:W-:Y:S01]  /*2540*/  HADD2.F32 R14, -RZ, R24.H0_H0 ;  /* 0x20000018ff0e7230 */ /* 0x020fe20000004100 */
[----:B------:R-:W-:Y:S01]  /*2550*/  ISETP.GT.AND P0, PT, R4, 0x8, PT ;  /* 0x000000080400780c */ /* 0x000fe20003f04270 */
[----:B------:R-:W-:Y:S03]  /*2560*/  BSSY B1, `(.L_x_38) ;  /* 0x0000008000017945 */ /* 0x000fe60003800000 */
[----:B------:R-:W-:Y:S01]  /*2570*/  FMUL R14, R14, R89 ;  /* 0x000000590e0e7220 */ /* 0x000fe20000400000 */
[----:B------:R-:W-:-:S03]  /*2580*/  ISETP.GT.AND P2, PT, R3, RZ, P0 ;  /* 0x000000ff0300720c */ /* 0x000fc60000744270 */
[----:B------:R-:W-:-:S05]  /*2590*/  FFMA R14, R27, R88, R14 ;  /* 0x000000581b0e7223 */ /* 0x000fca000000000e */
[----:B------:R-:W-:-:S05]  /*25a0*/  F2FP.F16.F32.PACK_AB R14, RZ, R14 ;  /* 0x0000000eff0e723e */ /* 0x000fca00000000ff */
[----:B------:R3:W-:Y:S01]  /*25b0*/  @P1 STG.E.U16 desc[UR38][R12.64+0x2], R14 ;  /* 0x0000020e0c001986 */ /* 0x0007e2000c101526 */
[----:B------:R-:W-:Y:S05]  /*25c0*/  @!P2 BRA `(.L_x_39) ;  /* 0x000000000004a947 */ /* 0x000fea0003800000 */
[----:B------:R4:W5:Y:S02]  /*25d0*/  LDG.E.LTC128B.U16 R24, desc[UR38][R6.64+0x10] ;  /* 0x0000102606187981 */ /* 0x000964000c1e1520 */
.L_x_39:
[----:B------:R-:W-:Y:S05]  /*25e0*/  BSYNC B1 ;  /* 0x0000000000017941 */ /* 0x000fea0003800000 */
.L_x_38:
[----:B---3-5:R-:W-:Y:S01]  /*25f0*/  HADD2.F32 R14, -RZ, R24.H0_H0 ;  /* 0x20000018ff0e7230 */ /* 0x028fe20000004100 */
[----:B------:R-:W-:Y:S01]  /*2600*/  ISETP.GT.AND P1, PT, R4, 0x9, PT ;  /* 0x000000090400780c */ /* 0x000fe20003f24270 */
[----:B------:R-:W-:Y:S03]  /*2610*/  BSSY B1, `(.L_x_40) ;  /* 0x0000008000017945 */ /* 0x000fe60003800000 */
[----:B0-----:R-:W-:Y:S01]  /*2620*/  FMUL R5, R14, R89 ;  /* 0x000000590e057220 */ /* 0x001fe20000400000 */
[----:B------:R-:W-:-:S03]  /*2630*/  ISETP.GT.AND P3, PT, R3, RZ, P1 ;  /* 0x000000ff0300720c */ /* 0x000fc60000f64270 */
[----:B------:R-:W-:-:S05]  /*2640*/  FFMA R5, R28, R88, R5 ;  /* 0x000000581c057223 */ /* 0x000fca0000000005 */
[----:B------:R-:W-:-:S05]  /*2650*/  F2FP.F16.F32.PACK_AB R5, RZ, R5 ;  /* 0x00000005ff05723e */ /* 0x000fca00000000ff */
[----:B------:R0:W-:Y:S01]  /*2660*/  @P2 STG.E.U16 desc[UR38][R10.64+0x10], R5 ;  /* 0x000010050a002986 */ /* 0x0001e2000c101526 */
[----:B------:R-:W-:Y:S05]  /*2670*/  @!P3 BRA `(.L_x_41) ;  /* 0x000000000004b947 */ /* 0x000fea0003800000 */
[----:B------:R3:W5:Y:S02]  /*2680*/  LDG.E.LTC128B.U16 R24, desc[UR38][R6.64+0x12] ;  /* 0x0000122606187981 */ /* 0x000764000c1e1520 */
.L_x_41:
[----:B------:R-:W-:Y:S05]  /*2690*/  BSYNC B1 ;  /* 0x0000000000017941 */ /* 0x000fea0003800000 */
.L_x_40:
[----:B-----5:R-:W-:Y:S01]  /*26a0*/  HADD2.F32 R14, -RZ, R24.H0_H0 ;  /* 0x20000018ff0e7230 */ /* 0x020fe20000004100 */
[----:B------:R-:W-:Y:S01]  /*26b0*/  ISETP.GT.AND P0, PT, R3, 0x8, P0 ;  /* 0x000000080300780c */ /* 0x000fe20000704270 */
[----:B------:R-:W-:Y:S03]  /*26c0*/  BSSY B1, `(.L_x_42) ;  /* 0x0000007000017945 */ /* 0x000fe60003800000 */
[----:B------:R-:W-:-:S04]  /*26d0*/  FMUL R14, R14, R89 ;  /* 0x000000590e0e7220 */ /* 0x000fc80000400000 */
[----:B------:R-:W-:-:S05]  /*26e0*/  FFMA R14, R29, R88, R14 ;  /* 0x000000581d0e7223 */ /* 0x000fca000000000e */
[----:B------:R-:W-:-:S05]  /*26f0*/  F2FP.F16.F32.PACK_AB R14, RZ, R14 ;  /* 0x0000000eff0e723e */ /* 0x000fca00000000ff */
[----:B------:R0:W-:Y:S01]  /*2700*/  @P3 STG.E.U16 desc[UR38][R10.64+0x12], R14 ;  /* 0x0000120e0a003986 */ /* 0x0001e2000c101526 */
[----:B------:R-:W-:Y:S05]  /*2710*/  @!P0 BRA `(.L_x_43) ;  /* 0x0000000000048947 */ /* 0x000fea0003800000 */
[----:B------:R0:W5:Y:S02]  /*2720*/  LDG.E.LTC128B.U16 R24, desc[UR38][R8.64+0x10] ;  /* 0x0000102608187981 */ /* 0x000164000c1e1520 */
.L_x_43:
[----:B------:R-:W-:Y:S05]  /*2730*/  BSYNC B1 ;  /* 0x0000000000017941 */ /* 0x000fea0003800000 */
.L_x_42:
[----:B0----5:R-:W-:Y:S01]  /*2740*/  HADD2.F32 R14, -RZ, R24.H0_H0 ;  /* 0x20000018ff0e7230 */ /* 0x021fe20000004100 */
        /* <DEDUP_REMOVED lines=8> */
.L_x_45:
[----:B------:R-:W-:Y:S05]  /*27d0*/  BSYNC B1 ;  /* 0x0000000000017941 */ /* 0x000fea0003800000 */
.L_x_44:
        /* <DEDUP_REMOVED lines=10> */
.L_x_47:
[----:B------:R-:W-:Y:S05]  /*2880*/  BSYNC B1 ;  /* 0x0000000000017941 */ /* 0x000fea0003800000 */
.L_x_46:
[----:B0----5:R-:W-:Y:S01]  /*2890*/  HADD2.F32 R14, -RZ, R24.H0_H0 ;  /* 0x20000018ff0e7230 */ /* 0x021fe20000004100 */
        /* <DEDUP_REMOVED lines=9> */
.L_x_49:
[----:B------:R-:W-:Y:S05]  /*2930*/  BSYNC B1 ;  /* 0x0000000000017941 */ /* 0x000fea0003800000 */
.L_x_48:
        /* <DEDUP_REMOVED lines=9> */
.L_x_51:
[----:B------:R-:W-:Y:S05]  /*29d0*/  BSYNC B1 ;  /* 0x0000000000017941 */ /* 0x000fea0003800000 */
.L_x_50:
        /* <DEDUP_REMOVED lines=9> */
.L_x_53:
[----:B------:R-:W-:Y:S05]  /*2a70*/  BSYNC B1 ;  /* 0x0000000000017941 */ /* 0x000fea0003800000 */
.L_x_52:
        /* <DEDUP_REMOVED lines=10> */
.L_x_55:
[----:B------:R-:W-:Y:S05]  /*2b20*/  BSYNC B1 ;  /* 0x0000000000017941 */ /* 0x000fea0003800000 */
.L_x_54:
        /* <DEDUP_REMOVED lines=10> */
.L_x_57:
[----:B------:R-:W-:Y:S05]  /*2bd0*/  BSYNC B1 ;  /* 0x0000000000017941 */ /* 0x000fea0003800000 */
.L_x_56:
        /* <DEDUP_REMOVED lines=9> */
.L_x_59:
[----:B------:R-:W-:Y:S05]  /*2c70*/  BSYNC B1 ;  /* 0x0000000000017941 */ /* 0x000fea0003800000 */
.L_x_58:
        /* <DEDUP_REMOVED lines=9> */
.L_x_61:
[----:B------:R-:W-:Y:S05]  /*2d10*/  BSYNC B1 ;  /* 0x0000000000017941 */ /* 0x000fea0003800000 */
.L_x_60:
        /* <DEDUP_REMOVED lines=10> */
.L_x_63:
[----:B------:R-:W-:Y:S05]  /*2dc0*/  BSYNC B1 ;  /* 0x0000000000017941 */ /* 0x000fea0003800000 */
.L_x_62:
        /* <DEDUP_REMOVED lines=10> */
.L_x_65:
[----:B------:R-:W-:Y:S05]  /*2e70*/  BSYNC B1 ;  /* 0x0000000000017941 */ /* 0x000fea0003800000 */
.L_x_64:
        /* <DEDUP_REMOVED lines=9> */
.L_x_67:
[----:B------:R-:W-:Y:S05]  /*2f10*/  BSYNC B1 ;  /* 0x0000000000017941 */ /* 0x000fea0003800000 */
.L_x_66:
        /* <DEDUP_REMOVED lines=9> */
.L_x_69:
[----:B------:R-:W-:Y:S05]  /*2fb0*/  BSYNC B1 ;  /* 0x0000000000017941 */ /* 0x000fea0003800000 */
.L_x_68:
        /* <DEDUP_REMOVED lines=10> */
.L_x_71:
[----:B------:R-:W-:Y:S05]  /*3060*/  BSYNC B1 ;  /* 0x0000000000017941 */ /* 0x000fea0003800000 */
.L_x_70:
        /* <DEDUP_REMOVED lines=10> */
.L_x_73:
[----:B------:R-:W-:Y:S05]  /*3110*/  BSYNC B1 ;  /* 0x0000000000017941 */ /* 0x000fea0003800000 */
.L_x_72:
        /* <DEDUP_REMOVED lines=9> */
.L_x_75:
[----:B------:R-:W-:Y:S05]  /*31b0*/  BSYNC B1 ;  /* 0x0000000000017941 */ /* 0x000fea0003800000 */
.L_x_74:
        /* <DEDUP_REMOVED lines=9> */
.L_x_77:
[----:B------:R-:W-:Y:S05]  /*3250*/  BSYNC B1 ;  /* 0x0000000000017941 */ /* 0x000fea0003800000 */
.L_x_76:
        /* <DEDUP_REMOVED lines=10> */
.L_x_79:
[----:B------:R-:W-:Y:S05]  /*3300*/  BSYNC B1 ;  /* 0x0000000000017941 */ /* 0x000fea0003800000 */
.L_x_78:
        /* <DEDUP_REMOVED lines=10> */
.L_x_81:
[----:B------:R-:W-:Y:S05]  /*33b0*/  BSYNC B1 ;  /* 0x0000000000017941 */ /* 0x000fea0003800000 */
.L_x_80:
        /* <DEDUP_REMOVED lines=9> */
.L_x_83:
[----:B------:R-:W-:Y:S05]  /*3450*/  BSYNC B1 ;  /* 0x0000000000017941 */ /* 0x000fea0003800000 */
.L_x_82:
        /* <DEDUP_REMOVED lines=9> */
.L_x_85:
[----:B------:R-:W-:Y:S05]  /*34f0*/  BSYNC B1 ;  /* 0x0000000000017941 */ /* 0x000fea0003800000 */
.L_x_84:
        /* <DEDUP_REMOVED lines=10> */
.L_x_87:
[----:B------:R-:W-:Y:S05]  /*35a0*/  BSYNC B1 ;  /* 0x0000000000017941 */ /* 0x000fea0003800000 */
.L_x_86:
        /* <DEDUP_REMOVED lines=10> */
.L_x_89:
[----:B------:R-:W-:Y:S05]  /*3650*/  BSYNC B1 ;  /* 0x0000000000017941 */ /* 0x000fea0003800000 */
.L_x_88:
        /* <DEDUP_REMOVED lines=9> */
.L_x_91:
[----:B------:R-:W-:Y:S05]  /*36f0*/  BSYNC B1 ;  /* 0x0000000000017941 */ /* 0x000fea0003800000 */
.L_x_90:
        /* <DEDUP_REMOVED lines=9> */
.L_x_93:
[----:B------:R-:W-:Y:S05]  /*3790*/  BSYNC B1 ;  /* 0x0000000000017941 */ /* 0x000fea0003800000 */
.L_x_92:
        /* <DEDUP_REMOVED lines=10> */
.L_x_95:
[----:B------:R-:W-:Y:S05]  /*3840*/  BSYNC B1 ;  /* 0x0000000000017941 */ /* 0x000fea0003800000 */
.L_x_94:
        /* <DEDUP_REMOVED lines=10> */
.L_x_97:
[----:B------:R-:W-:Y:S05]  /*38f0*/  BSYNC B1 ;  /* 0x0000000000017941 */ /* 0x000fea0003800000 */
.L_x_96:
        /* <DEDUP_REMOVED lines=9> */
.L_x_99:
[----:B------:R-:W-:Y:S05]  /*3990*/  BSYNC B1 ;  /* 0x0000000000017941 */ /* 0x000fea0003800000 */
.L_x_98:
        /* <DEDUP_REMOVED lines=9> */
.L_x_101:
[----:B------:R-:W-:Y:S05]  /*3a30*/  BSYNC B1 ;  /* 0x0000000000017941 */ /* 0x000fea0003800000 */
.L_x_100:
        /* <DEDUP_REMOVED lines=10> */
.L_x_103:
[----:B------:R-:W-:Y:S05]  /*3ae0*/  BSYNC B1 ;  /* 0x0000000000017941 */ /* 0x000fea0003800000 */
.L_x_102:
        /* <DEDUP_REMOVED lines=10> */
.L_x_105:
[----:B------:R-:W-:Y:S05]  /*3b90*/  BSYNC B1 ;  /* 0x0000000000017941 */ /* 0x000fea0003800000 */
.L_x_104:
        /* <DEDUP_REMOVED lines=9> */
.L_x_107:
[----:B------:R-:W-:Y:S05]  /*3c30*/  BSYNC B1 ;  /* 0x0000000000017941 */ /* 0x000fea0003800000 */
.L_x_106:
        /* <DEDUP_REMOVED lines=9> */
.L_x_109:
[----:B------:R-:W-:Y:S05]  /*3cd0*/  BSYNC B1 ;  /* 0x0000000000017941 */ /* 0x000fea0003800000 */
.L_x_108:
        /* <DEDUP_REMOVED lines=10> */
.L_x_111:
[----:B------:R-:W-:Y:S05]  /*3d80*/  BSYNC B1 ;  /* 0x0000000000017941 */ /* 0x000fea0003800000 */
.L_x_110:
        /* <DEDUP_REMOVED lines=10> */
.L_x_113:
[----:B------:R-:W-:Y:S05]  /*3e30*/  BSYNC B1 ;  /* 0x0000000000017941 */ /* 0x000fea0003800000 */
.L_x_112:
        /* <DEDUP_REMOVED lines=9> */
.L_x_115:
[----:B------:R-:W-:Y:S05]  /*3ed0*/  BSYNC B1 ;  /* 0x0000000000017941 */ /* 0x000fea0003800000 */
.L_x_114:
        /* <DEDUP_REMOVED lines=9> */
.L_x_117:
[----:B------:R-:W-:Y:S05]  /*3f70*/  BSYNC B1 ;  /* 0x0000000000017941 */ /* 0x000fea0003800000 */
.L_x_116:
        /* <DEDUP_REMOVED lines=10> */
.L_x_119:
[----:B------:R-:W-:Y:S05]  /*4020*/  BSYNC B1 ;  /* 0x0000000000017941 */ /* 0x000fea0003800000 */
.L_x_118:
        /* <DEDUP_REMOVED lines=10> */
.L_x_121:
[----:B------:R-:W-:Y:S05]  /*40d0*/  BSYNC B1 ;  /* 0x0000000000017941 */ /* 0x000fea0003800000 */
.L_x_120:
        /* <DEDUP_REMOVED lines=9> */
.L_x_123:
[----:B------:R-:W-:Y:S05]  /*4170*/  BSYNC B1 ;  /* 0x0000000000017941 */ /* 0x000fea0003800000 */
.L_x_122:
        /* <DEDUP_REMOVED lines=9> */
.L_x_125:
[----:B------:R-:W-:Y:S05]  /*4210*/  BSYNC B1 ;  /* 0x0000000000017941 */ /* 0x000fea0003800000 */
.L_x_124:
        /* <DEDUP_REMOVED lines=10> */
.L_x_127:
[----:B------:R-:W-:Y:S05]  /*42c0*/  BSYNC B1 ;  /* 0x0000000000017941 */ /* 0x000fea0003800000 */
.L_x_126:
        /* <DEDUP_REMOVED lines=10> */
.L_x_129:
[----:B------:R-:W-:Y:S05]  /*4370*/  BSYNC B1 ;  /* 0x0000000000017941 */ /* 0x000fea0003800000 */
.L_x_128:
        /* <DEDUP_REMOVED lines=9> */
.L_x_131:
[----:B------:R-:W-:Y:S05]  /*4410*/  BSYNC B1 ;  /* 0x0000000000017941 */ /* 0x000fea0003800000 */
.L_x_130:
        /* <DEDUP_REMOVED lines=9> */
.L_x_133:
[----:B------:R-:W-:Y:S05]  /*44b0*/  BSYNC B1 ;  /* 0x0000000000017941 */ /* 0x000fea0003800000 */
.L_x_132:
        /* <DEDUP_REMOVED lines=10> */
.L_x_135:
[----:B------:R-:W-:Y:S05]  /*4560*/  BSYNC B1 ;  /* 0x0000000000017941 */ /* 0x000fea0003800000 */
.L_x_134:
        /* <DEDUP_REMOVED lines=10> */
.L_x_137:
[----:B------:R-:W-:Y:S05]  /*4610*/  BSYNC B1 ;  /* 0x0000000000017941 */ /* 0x000fea0003800000 */
.L_x_136:
        /* <DEDUP_REMOVED lines=9> */
.L_x_139:
[----:B------:R-:W-:Y:S05]  /*46b0*/  BSYNC B1 ;  /* 0x0000000000017941 */ /* 0x000fea0003800000 */
.L_x_138:
        /* <DEDUP_REMOVED lines=9> */
.L_x_141:
[----:B------:R-:W-:Y:S05]  /*4750*/  BSYNC B1 ;  /* 0x0000000000017941 */ /* 0x000fea0003800000 */
.L_x_140:
        /* <DEDUP_REMOVED lines=10> */
.L_x_143:
[----:B------:R-:W-:Y:S05]  /*4800*/  BSYNC B1 ;  /* 0x0000000000017941 */ /* 0x000fea0003800000 */
.L_x_142:
        /* <DEDUP_REMOVED lines=10> */
.L_x_145:
[----:B------:R-:W-:Y:S05]  /*48b0*/  BSYNC B1 ;  /* 0x0000000000017941 */ /* 0x000fea0003800000 */
.L_x_144:
        /* <DEDUP_REMOVED lines=9> */
.L_x_147:
[----:B------:R-:W-:Y:S05]  /*4950*/  BSYNC B1 ;  /* 0x0000000000017941 */ /* 0x000fea0003800000 */
.L_x_146:
        /* <DEDUP_REMOVED lines=9> */
.L_x_149:
[----:B------:R-:W-:Y:S05]  /*49f0*/  BSYNC B1 ;  /* 0x0000000000017941 */ /* 0x000fea0003800000 */
.L_x_148:
        /* <DEDUP_REMOVED lines=10> */
.L_x_151:
[----:B------:R-:W-:Y:S05]  /*4aa0*/  BSYNC B1 ;  /* 0x0000000000017941 */ /* 0x000fea0003800000 */
.L_x_150:
[----:B0----5:R-:W-:Y:S01]  /*4ab0*/  HADD2.F32 R14, -RZ, R24.H0_H0 ;  /* 0x20000018ff0e7230 */ /* 0x021fe20000004100 */
[----:B------:R-:W-:Y:S01]  /*4ac0*/  ISETP.GT.AND P1, PT, R4, 0x79, PT ;  /* 0x000000790400780c */ /* 0x000fe20003f24270 */
[----:B------:R-:W-:Y:S01]  /*4ad0*/  @P2 IMAD.MOV.U32 R4, RZ, RZ, R10 ;  /* 0x000000ffff042224 */ /* 0x000fe200078e000a */
[----:B------:R-:W-:Y:S02]  /*4ae0*/  BSSY B1, `(.L_x_152) ;  /* 0x000000a000017945 */ /* 0x000fe40003800000 */
[----:B------:R-:W-:Y:S01]  /*4af0*/  FMUL R5, R14, R89 ;  /* 0x000000590e057220 */ /* 0x000fe20000400000 */
[----:B------:R-:W-:-:S03]  /*4b00*/  ISETP.GT.AND P3, PT, R3, RZ, P1 ;  /* 0x000000ff0300720c */ /* 0x000fc60000f64270 */
[----:B------:R-:W-:-:S05]  /*4b10*/  FFMA R5, R84, R88, R5 ;  /* 0x0000005854057223 */ /* 0x000fca0000000005 */
[----:B------:R-:W-:-:S04]  /*4b20*/  F2FP.F16.F32.PACK_AB R5, RZ, R5 ;  /* 0x00000005ff05723e */ /* 0x000fc800000000ff */
[----:B------:R-:W-:Y:S01]  /*4b30*/  PRMT R14, R5, 0x7610, R14 ;  /* 0x00007610050e7816 */ /* 0x000fe2000000000e */
[----:B------:R-:W-:-:S05]  /*4b40*/  @P2 IMAD.MOV.U32 R5, RZ, RZ, R11 ;  /* 0x000000ffff052224 */ /* 0x000fca00078e000b */
[----:B------:R0:W-:Y:S01]  /*4b50*/  @P2 STG.E.U16 desc[UR38][R4.64+0xf0], R14 ;  /* 0x0000f00e04002986 */ /* 0x0001e2000c101526 */
[----:B------:R-:W-:Y:S05]  /*4b60*/  @!P3 BRA `(.L_x_153) ;  /* 0x000000000004b947 */ /* 0x000fea0003800000 */
[----:B------:R0:W5:Y:S02]  /*4b70*/  LDG.E.LTC128B.U16 R24, desc[UR38][R6.64+0xf2] ;  /* 0x0000f22606187981 */ /* 0x000164000c1e1520 */
.L_x_153:
[----:B------:R-:W-:Y:S05]  /*4b80*/  BSYNC B1 ;  /* 0x0000000000017941 */ /* 0x000fea0003800000 */
.L_x_152:
        /* <DEDUP_REMOVED lines=9> */
.L_x_155:
[----:B------:R-:W-:Y:S05]  /*4c20*/  BSYNC B1 ;  /* 0x0000000000017941 */ /* 0x000fea0003800000 */
.L_x_154:
[----:B0----5:R-:W-:Y:S01]  /*4c30*/  HADD2.F32 R4, -RZ, R24.H0_H0 ;  /* 0x20000018ff047230 */ /* 0x021fe20000004100 */
[----:B------:R-:W-:Y:S01]  /*4c40*/  ISETP.GT.AND P1, PT, R3, 0x8, P1 ;  /* 0x000000080300780c */ /* 0x000fe20000f24270 */
[----:B------:R-:W-:Y:S03]  /*4c50*/  BSSY B1, `(.L_x_156) ;  /* 0x000000a000017945 */ /* 0x000fe60003800000 */
[----:B------:R-:W-:Y:S01]  /*4c60*/  FMUL R5, R4, R89 ;  /* 0x0000005904057220 */ /* 0x000fe20000400000 */
[----:B------:R-:W-:-:S03]  /*4c70*/  @P0 IMAD.MOV.U32 R4, RZ, RZ, R12 ;  /* 0x000000ffff040224 */ /* 0x000fc600078e000c */
[----:B------:R-:W-:-:S05]  /*4c80*/  FFMA R5, R86, R88, R5 ;  /* 0x0000005856057223 */ /* 0x000fca0000000005 */
[----:B------:R-:W-:-:S04]  /*4c90*/  F2FP.F16.F32.PACK_AB R5, RZ, R5 ;  /* 0x00000005ff05723e */ /* 0x000fc800000000ff */
[----:B-1-34-:R-:W-:Y:S01]  /*4ca0*/  PRMT R6, R5, 0x7610, R6 ;  /* 0x0000761005067816 */ /* 0x01afe20000000006 */
[----:B------:R-:W-:-:S05]  /*4cb0*/  @P0 IMAD.MOV.U32 R5, RZ, RZ, R13 ;  /* 0x000000ffff050224 */ /* 0x000fca00078e000d */
[----:B------:R0:W-:Y:S01]  /*4cc0*/  @P0 STG.E.U16 desc[UR38][R4.64+0xf0], R6 ;  /* 0x0000f00604000986 */ /* 0x0001e2000c101526 */
[----:B------:R-:W-:Y:S05]  /*4cd0*/  @!P1 BRA `(.L_x_157) ;  /* 0x0000000000049947 */ /* 0x000fea0003800000 */
[----:B------:R1:W5:Y:S02]  /*4ce0*/  LDG.E.LTC128B.U16 R24, desc[UR38][R8.64+0xf2] ;  /* 0x0000f22608187981 */ /* 0x000364000c1e1520 */
.L_x_157:
[----:B------:R-:W-:Y:S05]  /*4cf0*/  BSYNC B1 ;  /* 0x0000000000017941 */ /* 0x000fea0003800000 */
.L_x_156:
[----:B------:R-:W-:Y:S05]  /*4d00*/  @!P1 BRA `(.L_x_158) ;  /* 0x0000001000d09947 */ /* 0x000fea0003800000 */
[----:B-----5:R-:W-:-:S05]  /*4d10*/  HADD2.F32 R24, -RZ, R24.H0_H0 ;  /* 0x20000018ff187230 */ /* 0x020fca0000004100 */
[----:B------:R-:W-:-:S04]  /*4d20*/  FMUL R24, R24, R89 ;  /* 0x0000005918187220 */ /* 0x000fc80000400000 */
[----:B------:R-:W-:-:S05]  /*4d30*/  FFMA R24, R87, R88, R24 ;  /* 0x0000005857187223 */ /* 0x000fca0000000018 */
[----:B------:R-:W-:-:S05]  /*4d40*/  F2FP.F16.F32.PACK_AB R24, RZ, R24 ;  /* 0x00000018ff18723e */ /* 0x000fca00000000ff */
[----:B------:R3:W-:Y:S01]  /*4d50*/  STG.E.U16 desc[UR38][R12.64+0xf2], R24 ;  /* 0x0000f2180c007986 */ /* 0x0007e2000c101526 */
[----:B------:R-:W-:Y:S05]  /*4d60*/  BRA `(.L_x_158) ;  /* 0x0000001000b87947 */ /* 0x000fea0003800000 */
.L_x_33:
[----:B------:R-:W-:Y:S01]  /*4d70*/  ISETP.GT.AND P2, PT, R4, 0x1, PT ;  /* 0x000000010400780c */ /* 0x000fe20003f44270 */
[----:B------:R-:W-:Y:S01]  /*4d80*/  ULDC.64 UR4, c[0x0][0x5c0] ;  /* 0x0001700000047ab9 */ /* 0x000fe20000000a00 */
[-C--:B------:R-:W-:Y:S01]  /*4d90*/  FMUL R24, R24, R88.reuse ;  /* 0x0000005818187220 */ /* 0x080fe20000400000 */
[-C--:B------:R-:W-:Y:S01]  /*4da0*/  FMUL R25, R25, R88.reuse ;  /* 0x0000005819197220 */ /* 0x080fe20000400000 */
[----:B------:R-:W-:Y:S01]  /*4db0*/  ISETP.GT.AND P1, PT, R3, RZ, P2 ;  /* 0x000000ff0300720c */ /* 0x000fe20001724270 */
[-C--:B------:R-:W-:Y:S01]  /*4dc0*/  FMUL R26, R26, R88.reuse ;  /* 0x000000581a1a7220 */ /* 0x080fe20000400000 */
[----:B------:R-:W-:Y:S01]  /*4dd0*/  LEA R6, P4, R104, UR4, 0x1 ;  /* 0x0000000468067c11 */ /* 0x000fe2000f8808ff */
[----:B------:R-:W-:Y:S01]  /*4de0*/  FMUL R27, R27, R88 ;  /* 0x000000581b1b7220 */ /* 0x000fe20000400000 */
[----:B------:R-:W-:Y:S01]  /*4df0*/  F2FP.F16.F32.PACK_AB R24, RZ, R24 ;  /* 0x00000018ff18723e */ /* 0x000fe200000000ff */
[-C--:B------:R-:W-:Y:S01]  /*4e00*/  FMUL R28, R28, R88.reuse ;  /* 0x000000581c1c7220 */ /* 0x080fe20000400000 */
[----:B------:R-:W-:Y:S01]  /*4e10*/  LEA.HI.X R7, R104, UR5, R115, 0x1, P4 ;  /* 0x0000000568077c11 */ /* 0x000fe2000a0f0c73 */
[-C--:B------:R-:W-:Y:S01]  /*4e20*/  FMUL R29, R29, R88.reuse ;  /* 0x000000581d1d7220 */ /* 0x080fe20000400000 */
[----:B------:R-:W-:Y:S01]  /*4e30*/  F2FP.F16.F32.PACK_AB R25, RZ, R25 ;  /* 0x00000019ff19723e */ /* 0x000fe200000000ff */
[-C--:B------:R-:W-:Y:S01]  /*4e40*/  FMUL R30, R30, R88.reuse ;  /* 0x000000581e1e7220 */ /* 0x080fe20000400000 */
[----:B------:R-:W-:Y:S01]  /*4e50*/  ISETP.GT.AND P2, PT, R3, 0x8, P2 ;  /* 0x000000080300780c */ /* 0x000fe20001744270 */
[----:B------:R-:W-:Y:S01]  /*4e60*/  @P3 STG.E.U16 desc[UR38][R6.64], R24 ;  /* 0x0000001806003986 */ /* 0x000fe2000c101526 */
[C---:B------:R-:W-:Y:S01]  /*4e70*/  SHF.L.U64.HI R5, R90.reuse, 0x1, R91 ;  /* 0x000000015a057819 */ /* 0x040fe2000001025b */
[----:B------:R-:W-:Y:S01]  /*4e80*/  FMUL R31, R31, R88 ;  /* 0x000000581f1f7220 */ /* 0x000fe20000400000 */
[----:B------:R-:W-:Y:S01]  /*4e90*/  LEA R8, P3, R90, R6, 0x1 ;  /* 0x000000065a087211 */ /* 0x000fe200078608ff */
[----:B------:R-:W-:Y:S01]  /*4ea0*/  @P1 STG.E.U16 desc[UR38][R6.64+0x2], R25 ;  /* 0x0000021906001986 */ /* 0x000fe2000c101526 */
[----:B------:R-:W-:Y:S01]  /*4eb0*/  ISETP.GT.AND P1, PT, R3, 0x8, P0 ;  /* 0x000000080300780c */ /* 0x000fe20000724270 */
[----:B------:R-:W-:Y:S01]  /*4ec0*/  FMUL R32, R32, R88 ;  /* 0x0000005820207220 */ /* 0x000fe20000400000 */
[----:B------:R-:W-:Y:S01]  /*4ed0*/  F2FP.F16.F32.PACK_AB R26, RZ, R26 ;  /* 0x0000001aff1a723e */ /* 0x000fe200000000ff */
[----:B------:R-:W-:Y:S01]  /*4ee0*/  IMAD.X R9, R5, 0x1, R7, P3 ;  /* 0x0000000105097824 */ /* 0x000fe200018e0607 */
[----:B------:R-:W-:Y:S01]  /*4ef0*/  F2FP.F16.F32.PACK_AB R27, RZ, R27 ;  /* 0x0000001bff1b723e */ /* 0x000fe200000000ff */
[-C--:B------:R-:W-:Y:S01]  /*4f00*/  FMUL R33, R33, R88.reuse ;  /* 0x0000005821217220 */ /* 0x080fe20000400000 */
[----:B------:R-:W-:Y:S01]  /*4f10*/  ISETP.GT.AND P0, PT, R4, 0x8, PT ;  /* 0x000000080400780c */ /* 0x000fe20003f04270 */
[----:B------:R-:W-:Y:S01]  /*4f20*/  FMUL R34, R34, R88 ;  /* 0x0000005822227220 */ /* 0x000fe20000400000 */
[----:B------:R-:W-:Y:S01]  /*4f30*/  F2FP.F16.F32.PACK_AB R28, RZ, R28 ;  /* 0x0000001cff1c723e */ /* 0x000fe200000000ff */
[-C--:B------:R-:W-:Y:S01]  /*4f40*/  FMUL R35, R35, R88.reuse ;  /* 0x0000005823237220 */ /* 0x080fe20000400000 */
[C---:B------:R-:W-:Y:S01]  /*4f50*/  ISETP.GT.AND P4, PT, R3.reuse, RZ, P0 ;  /* 0x000000ff0300720c */ /* 0x040fe20000784270 */
[-C--:B------:R-:W-:Y:S01]  /*4f60*/  FMUL R36, R36, R88.reuse ;  /* 0x0000005824247220 */ /* 0x080fe20000400000 */
[----:B------:R-:W-:Y:S01]  /*4f70*/  F2FP.F16.F32.PACK_AB R29, RZ, R29 ;  /* 0x0000001dff1d723e */ /* 0x000fe200000000ff */
[----:B------:R-:W-:Y:S01]  /*4f80*/  @P1 STG.E.U16 desc[UR38][R8.64], R26 ;  /* 0x0000001a08001986 */ /* 0x000fe2000c101526 */
[----:B------:R-:W-:Y:S01]  /*4f90*/  ISETP.GT.AND P1, PT, R3, 0x8, P0 ;  /* 0x000000080300780c */ /* 0x000fe20000724270 */
[----:B------:R-:W-:Y:S01]  /*4fa0*/  FMUL R37, R37, R88 ;  /* 0x0000005825257220 */ /* 0x000fe20000400000 */
[----:B------:R-:W-:Y:S01]  /*4fb0*/  F2FP.F16.F32.PACK_AB R30, RZ, R30 ;  /* 0x0000001eff1e723e */ /* 0x000fe200000000ff */
[----:B------:R-:W-:Y:S01]  /*4fc0*/  @P2 STG.E.U16 desc[UR38][R8.64+0x2], R27 ;  /* 0x0000021b08002986 */ /* 0x000fe2000c101526 */
[----:B------:R-:W-:Y:S01]  /*4fd0*/  ISETP.GT.AND P2, PT, R4, 0x9, PT ;  /* 0x000000090400780c */ /* 0x000fe20003f44270 */
[-C--:B------:R-:W-:Y:S01]  /*4fe0*/  FMUL R38, R38, R88.reuse ;  /* 0x0000005826267220 */ /* 0x080fe20000400000 */
[----:B------:R-:W-:Y:S01]  /*4ff0*/  F2FP.F16.F32.PACK_AB R31, RZ, R31 ;  /* 0x0000001fff1f723e */ /* 0x000fe200000000ff */
[-C--:B------:R-:W-:Y:S01]  /*5000*/  FMUL R39, R39, R88.reuse ;  /* 0x0000005827277220 */ /* 0x080fe20000400000 */
[C---:B------:R-:W-:Y:S01]  /*5010*/  ISETP.GT.AND P3, PT, R3.reuse, RZ, P2 ;  /* 0x000000ff0300720c */ /* 0x040fe20001764270 */
[----:B------:R-:W-:Y:S01]  /*5020*/  @P4 STG.E.U16 desc[UR38][R6.64+0x10], R28 ;  /* 0x0000101c06004986 */ /* 0x000fe2000c101526 */
[----:B------:R-:W-:Y:S01]  /*5030*/  ISETP.GT.AND P2, PT, R3, 0x8, P2 ;  /* 0x000000080300780c */ /* 0x000fe20001744270 */
[-C--:B------:R-:W-:Y:S01]  /*5040*/  FMUL R40, R40, R88.reuse ;  /* 0x0000005828287220 */ /* 0x080fe20000400000 */
[----:B------:R-:W-:Y:S01]  /*5050*/  ISETP.GT.AND P0, PT, R4, 0x10, PT ;  /* 0x000000100400780c */ /* 0x000fe20003f04270 */
[----:B------:R-:W-:Y:S01]  /*5060*/  FMUL R41, R41, R88 ;  /* 0x0000005829297220 */ /* 0x000fe20000400000 */
[----:B------:R-:W-:Y:S01]  /*5070*/  F2FP.F16.F32.PACK_AB R32, RZ, R32 ;  /* 0x00000020ff20723e */ /* 0x000fe200000000ff */
[-C--:B------:R-:W-:Y:S01]  /*5080*/  FMUL R42, R42, R88.reuse ;  /* 0x000000582a2a7220 */ /* 0x080fe20000400000 */
[----:B------:R-:W-:Y:S01]  /*5090*/  ISETP.GT.AND P4, PT, R3, RZ, P0 ;  /* 0x000000ff0300720c */ /* 0x000fe20000784270 */
[-C--:B------:R-:W-:Y:S01]  /*50a0*/  FMUL R43, R43, R88.reuse ;  /* 0x000000582b2b7220 */ /* 0x080fe20000400000 */
[----:B------:R-:W-:Y:S01]  /*50b0*/  F2FP.F16.F32.PACK_AB R33, RZ, R33 ;  /* 0x00000021ff21723e */ /* 0x000fe200000000ff */
[----:B------:R-:W-:Y:S01]  /*50c0*/  FMUL R44, R44, R88 ;  /* 0x000000582c2c7220 */ /* 0x000fe20000400000 */
[----:B------:R-:W-:Y:S01]  /*50d0*/  F2FP.F16.F32.PACK_AB R34, RZ, R34 ;  /* 0x00000022ff22723e */ /* 0x000fe200000000ff */
[----:B------:R-:W-:Y:S01]  /*50e0*/  @P3 STG.E.U16 desc[UR38][R6.64+0x12], R29 ;  /* 0x0000121d06003986 */ /* 0x000fe2000c101526 */
[----:B------:R-:W-:Y:S01]  /*50f0*/  ISETP.GT.AND P3, PT, R4, 0x11, PT ;  /* 0x000000110400780c */ /* 0x000fe20003f64270 */
[-C--:B------:R-:W-:Y:S01]  /*5100*/  FMUL R45, R45, R88.reuse ;  /* 0x000000582d2d7220 */ /* 0x080fe20000400000 */
[----:B------:R-:W-:Y:S01]  /*5110*/  F2FP.F16.F32.PACK_AB R35, RZ, R35 ;  /* 0x00000023ff23723e */ /* 0x000fe200000000ff */
[----:B------:R-:W-:Y:S01]  /*5120*/  @P1 STG.E.U16 desc[UR38][R8.64+0x10], R30 ;  /* 0x0000101e08001986 */ /* 0x000fe2000c101526 */
[C---:B------:R-:W-:Y:S01]  /*5130*/  ISETP.GT.AND P1, PT, R3.reuse, 0x8, P0 ;  /* 0x000000080300780c */ /* 0x040fe20000724270 */
[-C--:B------:R-:W-:Y:S01]  /*5140*/  FMUL R46, R46, R88.reuse ;  /* 0x000000582e2e7220 */ /* 0x080fe20000400000 */
[----:B------:R-:W-:Y:S01]  /*5150*/  ISETP.GT.AND P0, PT, R4, 0x18, PT ;  /* 0x000000180400780c */ /* 0x000fe20003f04270 */
[----:B------:R-:W-:Y:S01]  /*5160*/  @P2 STG.E.U16 desc[UR38][R8.64+0x12], R31 ;  /* 0x0000121f08002986 */ /* 0x000fe2000c101526 */
[----:B------:R-:W-:Y:S01]  /*5170*/  ISETP.GT.AND P2, PT, R3, RZ, P3 ;  /* 0x000000ff0300720c */ /* 0x000fe20001f44270 */
[-C--:B------:R-:W-:Y:S01]  /*5180*/  FMUL R47, R47, R88.reuse ;  /* 0x000000582f2f7220 */ /* 0x080fe20000400000 */
[C---:B------:R-:W-:Y:S01]  /*5190*/  ISETP.GT.AND P3, PT, R3.reuse, 0x8, P3 ;  /* 0x000000080300780c */ /* 0x040fe20001f64270 */
[----:B------:R-:W-:Y:S01]  /*51a0*/  @P4 STG.E.U16 desc[UR38][R6.64+0x20], R32 ;  /* 0x0000202006004986 */ /* 0x000fe2000c101526 */
[----:B------:R-:W-:Y:S01]  /*51b0*/  ISETP.GT.AND P4, PT, R3, RZ, P0 ;  /* 0x000000ff0300720c */ /* 0x000fe20000784270 */
[----:B------:R-:W-:Y:S01]  /*51c0*/  FMUL R48, R48, R88 ;  /* 0x0000005830307220 */ /* 0x000fe20000400000 */
[----:B------:R-:W-:Y:S01]  /*51d0*/  F2FP.F16.F32.PACK_AB R36, RZ, R36 ;  /* 0x00000024ff24723e */ /* 0x000fe200000000ff */
[-C--:B------:R-:W-:Y:S01]  /*51e0*/  FMUL R49, R49, R88.reuse ;  /* 0x0000005831317220 */ /* 0x080fe20000400000 */
[----:B------:R-:W-:Y:S01]  /*51f0*/  F2FP.F16.F32.PACK_AB R37, RZ, R37 ;  /* 0x00000025ff25723e */ /* 0x000fe200000000ff */
[----:B------:R-:W-:Y:S01]  /*5200*/  FMUL R50, R50, R88 ;  /* 0x0000005832327220 */ /* 0x000fe20000400000 */
[----:B------:R-:W-:Y:S01]  /*5210*/  F2FP.F16.F32.PACK_AB R38, RZ, R38 ;  /* 0x00000026ff26723e */ /* 0x000fe200000000ff */
[----:B------:R-:W-:Y:S01]  /*5220*/  FMUL R51, R51, R88 ;  /* 0x0000005833337220 */ /* 0x000fe20000400000 */
[----:B------:R-:W-:Y:S01]  /*5230*/  F2FP.F16.F32.PACK_AB R39, RZ, R39 ;  /* 0x00000027ff27723e */ /* 0x000fe200000000ff */
[----:B------:R-:W-:Y:S01]  /*5240*/  @P2 STG.E.U16 desc[UR38][R6.64+0x22], R33 ;  /* 0x0000222106002986 */ /* 0x000fe2000c101526 */
[----:B------:R-:W-:Y:S01]  /*5250*/  F2FP.F16.F32.PACK_AB R40, RZ, R40 ;  /* 0x00000028ff28723e */ /* 0x000fe200000000ff */
[-C--:B------:R-:W-:Y:S01]  /*5260*/  FMUL R52, R52, R88.reuse ;  /* 0x0000005834347220 */ /* 0x080fe20000400000 */
[----:B------:R-:W-:Y:S01]  /*5270*/  F2FP.F16.F32.PACK_AB R41, RZ, R41 ;  /* 0x00000029ff29723e */ /* 0x000fe200000000ff */
[----:B------:R-:W-:Y:S01]  /*5280*/  @P1 STG.E.U16 desc[UR38][R8.64+0x20], R34 ;  /* 0x0000202208001986 */ /* 0x000fe2000c101526 */
[----:B------:R-:W-:Y:S01]  /*5290*/  ISETP.GT.AND P1, PT, R3, 0x8, P0 ;  /* 0x000000080300780c */ /* 0x000fe20000724270 */
[-C--:B------:R-:W-:Y:S01]  /*52a0*/  FMUL R53, R53, R88.reuse ;  /* 0x0000005835357220 */ /* 0x080fe20000400000 */
[C---:B------:R-:W-:Y:S01]  /*52b0*/  ISETP.GT.AND P0, PT, R4.reuse, 0x20, PT ;  /* 0x000000200400780c */ /* 0x040fe20003f04270 */
[----:B------:R-:W-:Y:S01]  /*52c0*/  @P3 STG.E.U16 desc[UR38][R8.64+0x22], R35 ;  /* 0x0000222308003986 */ /* 0x000fe2000c101526 */
[----:B------:R-:W-:Y:S01]  /*52d0*/  ISETP.GT.AND P3, PT, R4, 0x19, PT ;  /* 0x000000190400780c */ /* 0x000fe20003f64270 */
[----:B------:R-:W-:Y:S01]  /*52e0*/  FMUL R54, R54, R88 ;  /* 0x0000005836367220 */ /* 0x000fe20000400000 */
[----:B------:R-:W-:Y:S01]  /*52f0*/  F2FP.F16.F32.PACK_AB R42, RZ, R42 ;  /* 0x0000002aff2a723e */ /* 0x000fe200000000ff */
[----:B------:R-:W-:Y:S01]  /*5300*/  @P4 STG.E.U16 desc[UR38][R6.64+0x30], R36 ;  /* 0x0000302406004986 */ /* 0x000fe2000c101526 */
[----:B------:R-:W-:Y:S01]  /*5310*/  ISETP.GT.AND P2, PT, R3, RZ, P3 ;  /* 0x000000ff0300720c */ /* 0x000fe20001f44270 */
[-C--:B------:R-:W-:Y:S01]  /*5320*/  FMUL R55, R55, R88.reuse ;  /* 0x0000005837377220 */ /* 0x080fe20000400000 */
[C---:B------:R-:W-:Y:S01]  /*5330*/  ISETP.GT.AND P3, PT, R3.reuse, 0x8, P3 ;  /* 0x000000080300780c */ /* 0x040fe20001f64270 */
[-C--:B------:R-:W-:Y:S01]  /*5340*/  FMUL R56, R56, R88.reuse ;  /* 0x0000005838387220 */ /* 0x080fe20000400000 */
[----:B------:R-:W-:Y:S01]  /*5350*/  ISETP.GT.AND P4, PT, R3, RZ, P0 ;  /* 0x000000ff0300720c */ /* 0x000fe20000784270 */
[-C--:B------:R-:W-:Y:S01]  /*5360*/  FMUL R57, R57, R88.reuse ;  /* 0x0000005839397220 */ /* 0x080fe20000400000 */
[----:B------:R-:W-:Y:S01]  /*5370*/  F2FP.F16.F32.PACK_AB R43, RZ, R43 ;  /* 0x0000002bff2b723e */ /* 0x000fe200000000ff */
[----:B------:R-:W-:Y:S01]  /*5380*/  FMUL R58, R58, R88 ;  /* 0x000000583a3a7220 */ /* 0x000fe20000400000 */
[----:B------:R-:W-:Y:S01]  /*5390*/  F2FP.F16.F32.PACK_AB R44, RZ, R44 ;  /* 0x0000002cff2c723e */ /* 0x000fe200000000ff */
[-C--:B------:R-:W-:Y:S01]  /*53a0*/  FMUL R59, R59, R88.reuse ;  /* 0x000000583b3b7220 */ /* 0x080fe20000400000 */
[----:B------:R-:W-:Y:S01]  /*53b0*/  F2FP.F16.F32.PACK_AB R45, RZ, R45 ;  /* 0x0000002dff2d723e */ /* 0x000fe200000000ff */
[----:B------:R-:W-:Y:S01]  /*53c0*/  FMUL R60, R60, R88 ;  /* 0x000000583c3c7220 */ /* 0x000fe20000400000 */
[----:B------:R-:W-:Y:S01]  /*53d0*/  F2FP.F16.F32.PACK_AB R46, RZ, R46 ;  /* 0x0000002eff2e723e */ /* 0x000fe200000000ff */
[----:B------:R-:W-:Y:S01]  /*53e0*/  @P2 STG.E.U16 desc[UR38][R6.64+0x32], R37 ;  /* 0x0000322506002986 */ /* 0x000fe2000c101526 */
[----:B------:R-:W-:Y:S01]  /*53f0*/  F2FP.F16.F32.PACK_AB R47, RZ, R47 ;  /* 0x0000002fff2f723e */ /* 0x000fe200000000ff */
[----:B------:R-:W-:Y:S01]  /*5400*/  FMUL R61, R61, R88 ;  /* 0x000000583d3d7220 */ /* 0x000fe20000400000 */
[----:B------:R-:W-:Y:S01]  /*5410*/  F2FP.F16.F32.PACK_AB R48, RZ, R48 ;  /* 0x00000030ff30723e */ /* 0x000fe200000000ff */
[----:B------:R-:W-:Y:S01]  /*5420*/  @P1 STG.E.U16 desc[UR38][R8.64+0x30], R38 ;  /* 0x0000302608001986 */ /* 0x000fe2000c101526 */
[----:B------:R-:W-:Y:S01]  /*5430*/  ISETP.GT.AND P1, PT, R3, 0x8, P0 ;  /* 0x000000080300780c */ /* 0x000fe20000724270 */
[-C--:B------:R-:W-:Y:S01]  /*5440*/  FMUL R62, R62, R88.reuse ;  /* 0x000000583e3e7220 */ /* 0x080fe20000400000 */
[C---:B------:R-:W-:Y:S01]  /*5450*/  ISETP.GT.AND P0, PT, R4.reuse, 0x28, PT ;  /* 0x000000280400780c */ /* 0x040fe20003f04270 */
[----:B------:R-:W-:Y:S01]  /*5460*/  @P3 STG.E.U16 desc[UR38][R8.64+0x32], R39 ;  /* 0x0000322708003986 */ /* 0x000fe2000c101526 */
[----:B------:R-:W-:Y:S01]  /*5470*/  ISETP.GT.AND P3, PT, R4, 0x21, PT ;  /* 0x000000210400780c */ /* 0x000fe20003f64270 */
[-C--:B------:R-:W-:Y:S01]  /*5480*/  FMUL R63, R63, R88.reuse ;  /* 0x000000583f3f7220 */ /* 0x080fe20000400000 */
[----:B------:R-:W-:Y:S01]  /*5490*/  F2FP.F16.F32.PACK_AB R49, RZ, R49 ;  /* 0x00000031ff31723e */ /* 0x000fe200000000ff */
[----:B------:R-:W-:Y:S01]  /*54a0*/  @P4 STG.E.U16 desc[UR38][R6.64+0x40], R40 ;  /* 0x0000402806004986 */ /* 0x000fe2000c101526 */
[C---:B------:R-:W-:Y:S01]  /*54b0*/  ISETP.GT.AND P2, PT, R3.reuse, RZ, P3 ;  /* 0x000000ff0300720c */ /* 0x040fe20001f44270 */
[-C--:B------:R-:W-:Y:S01]  /*54c0*/  FMUL R64, R64, R88.reuse ;  /* 0x0000005840407220 */ /* 0x080fe20000400000 */
[----:B------:R-:W-:Y:S01]  /*54d0*/  ISETP.GT.AND P3, PT, R3, 0x8, P3 ;  /* 0x000000080300780c */ /* 0x000fe20001f64270 */
[-C--:B------:R-:W-:Y:S01]  /*54e0*/  FMUL R65, R65, R88.reuse ;  /* 0x0000005841417220 */ /* 0x080fe20000400000 */
        /* <DEDUP_REMOVED lines=62> */
[----:B------:R-:W-:-:S02]  /*58d0*/  F2FP.F16.F32.PACK_AB R68, RZ, R68 ;  /* 0x00000044ff44723e */ /* 0x000fc400000000ff */
[----:B------:R-:W-:Y:S01]  /*58e0*/  F2FP.F16.F32.PACK_AB R69, RZ, R69 ;  /* 0x00000045ff45723e */ /* 0x000fe200000000ff */
[----:B------:R-:W-:Y:S01]  /*58f0*/  @P1 STG.E.U16 desc[UR38][R8.64+0x60], R50 ;  /* 0x0000603208001986 */ /* 0x000fe2000c101526 */
[C---:B------:R-:W-:Y:S02]  /*5900*/  ISETP.GT.AND P1, PT, R3.reuse, 0x8, P0 ;  /* 0x000000080300780c */ /* 0x040fe40000724270 */
[C---:B------:R-:W-:Y:S01]  /*5910*/  ISETP.GT.AND P0, PT, R4.reuse, 0x40, PT ;  /* 0x000000400400780c */ /* 0x040fe20003f04270 */
[----:B------:R-:W-:Y:S01]  /*5920*/  @P3 STG.E.U16 desc[UR38][R8.64+0x62], R51 ;  /* 0x0000623308003986 */ /* 0x000fe2000c101526 */
[----:B------:R-:W-:Y:S02]  /*5930*/  ISETP.GT.AND P3, PT, R4, 0x39, PT ;  /* 0x000000390400780c */ /* 0x000fe40003f64270 */
[----:B------:R-:W-:Y:S01]  /*5940*/  F2FP.F16.F32.PACK_AB R70, RZ, R70 ;  /* 0x00000046ff46723e */ /* 0x000fe200000000ff */
[----:B------:R-:W-:Y:S01]  /*5950*/  @P4 STG.E.U16 desc[UR38][R6.64+0x70], R52 ;  /* 0x0000703406004986 */ /* 0x000fe2000c101526 */
[----:B------:R-:W-:-:S02]  /*5960*/  ISETP.GT.AND P2, PT, R3, RZ, P3 ;  /* 0x000000ff0300720c */ /* 0x000fc40001f44270 */
[C---:B------:R-:W-:Y:S02]  /*5970*/  ISETP.GT.AND P3, PT, R3.reuse, 0x8, P3 ;  /* 0x000000080300780c */ /* 0x040fe40001f64270 */
[----:B------:R-:W-:Y:S02]  /*5980*/  ISETP.GT.AND P4, PT, R3, RZ, P0 ;  /* 0x000000ff0300720c */ /* 0x000fe40000784270 */
[----:B------:R-:W-:Y:S02]  /*5990*/  F2FP.F16.F32.PACK_AB R71, RZ, R71 ;  /* 0x00000047ff47723e */ /* 0x000fe400000000ff */
[----:B------:R-:W-:Y:S02]  /*59a0*/  F2FP.F16.F32.PACK_AB R72, RZ, R72 ;  /* 0x00000048ff48723e */ /* 0x000fe400000000ff */
[----:B------:R-:W-:Y:S02]  /*59b0*/  F2FP.F16.F32.PACK_AB R73, RZ, R73 ;  /* 0x00000049ff49723e */ /* 0x000fe400000000ff */
        /* <DEDUP_REMOVED lines=33> */
[----:B------:R-:W-:-:S03]  /*5bd0*/  F2FP.F16.F32.PACK_AB R87, RZ, R87 ;  /* 0x00000057ff57723e */ /* 0x000fc600000000ff */
[----:B------:R-:W-:Y:S04]  /*5be0*/  @P2 STG.E.U16 desc[UR38][R6.64+0x92], R61 ;  /* 0x0000923d06002986 */ /* 0x000fe8000c101526 */
[----:B------:R-:W-:Y:S01]  /*5bf0*/  @P1 STG.E.U16 desc[UR38][R8.64+0x90], R62 ;  /* 0x0000903e08001986 */ /* 0x000fe2000c101526 */
[----:B------:R-:W-:Y:S02]  /*5c00*/  ISETP.GT.AND P1, PT, R3, 0x8, P0 ;  /* 0x000000080300780c */ /* 0x000fe40000724270 */
[C---:B------:R-:W-:Y:S01]  /*5c10*/  ISETP.GT.AND P0, PT, R4.reuse, 0x58, PT ;  /* 0x000000580400780c */ /* 0x040fe20003f04270 */
[----:B------:R-:W-:Y:S01]  /*5c20*/  @P3 STG.E.U16 desc[UR38][R8.64+0x92], R63 ;  /* 0x0000923f08003986 */ /* 0x000fe2000c101526 */
[----:B------:R-:W-:-:S03]  /*5c30*/  ISETP.GT.AND P3, PT, R4, 0x51, PT ;  /* 0x000000510400780c */ /* 0x000fc60003f64270 */
[----:B------:R-:W-:Y:S01]  /*5c40*/  @P4 STG.E.U16 desc[UR38][R6.64+0xa0], R64 ;  /* 0x0000a04006004986 */ /* 0x000fe2000c101526 */
[C---:B------:R-:W-:Y:S02]  /*5c50*/  ISETP.GT.AND P2, PT, R3.reuse, RZ, P3 ;  /* 0x000000ff0300720c */ /* 0x040fe40001f44270 */
[C---:B------:R-:W-:Y:S02]  /*5c60*/  ISETP.GT.AND P3, PT, R3.reuse, 0x8, P3 ;  /* 0x000000080300780c */ /* 0x040fe40001f64270 */
[----:B------:R-:W-:-:S09]  /*5c70*/  ISETP.GT.AND P4, PT, R3, RZ, P0 ;  /* 0x000000ff0300720c */ /* 0x000fd20000784270 */
        /* <DEDUP_REMOVED lines=9> */
[C---:B------:R-:W-:Y:S02]  /*5d10*/  ISETP.GT.AND P3, PT, R3.reuse, RZ, P0 ;  /* 0x000000ff0300720c */ /* 0x040fe40000764270 */
[----:B------:R-:W-:-:S07]  /*5d20*/  ISETP.GT.AND P0, PT, R3, 0x8, P0 ;  /* 0x000000080300780c */ /* 0x000fce0000704270 */
[----:B------:R-:W-:Y:S04]  /*5d30*/  @P2 STG.E.U16 desc[UR38][R6.64+0xb2], R69 ;  /* 0x0000b24506002986 */ /* 0x000fe8000c101526 */
[----:B------:R-:W-:Y:S01]  /*5d40*/  @P1 STG.E.U16 desc[UR38][R8.64+0xb0], R70 ;  /* 0x0000b04608001986 */ /* 0x000fe2000c101526 */
[----:B------:R-:W-:-:S03]  /*5d50*/  ISETP.GT.AND P1, PT, R4, 0x68, PT ;  /* 0x000000680400780c */ /* 0x000fc60003f24270 */
        /* <DEDUP_REMOVED lines=11> */
[C---:B------:R-:W-:Y:S02]  /*5e10*/  ISETP.GT.AND P2, PT, R3.reuse, RZ, P0 ;  /* 0x000000ff0300720c */ /* 0x040fe40000744270 */
[----:B------:R-:W-:Y:S01]  /*5e20*/  ISETP.GT.AND P0, PT, R3, 0x8, P0 ;  /* 0x000000080300780c */ /* 0x000fe20000704270 */
[----:B------:R-:W-:Y:S01]  /*5e30*/  @P3 STG.E.U16 desc[UR38][R6.64+0xd0], R76 ;  /* 0x0000d04c06003986 */ /* 0x000fe2000c101526 */
[----:B------:R-:W-:-:S04]  /*5e40*/  ISETP.GT.AND P3, PT, R4, 0x70, PT ;  /* 0x000000700400780c */ /* 0x000fc80003f64270 */
[C---:B------:R-:W-:Y:S02]  /*5e50*/  ISETP.GT.AND P4, PT, R3.reuse, RZ, P3 ;  /* 0x000000ff0300720c */ /* 0x040fe40001f84270 */
[----:B------:R-:W-:-:S03]  /*5e60*/  ISETP.GT.AND P3, PT, R3, 0x8, P3 ;  /* 0x000000080300780c */ /* 0x000fc60001f64270 */
[----:B------:R-:W-:Y:S01]  /*5e70*/  @P2 STG.E.U16 desc[UR38][R6.64+0xd2], R77 ;  /* 0x0000d24d06002986 */ /* 0x000fe2000c101526 */
[----:B------:R-:W-:-:S03]  /*5e80*/  ISETP.GT.AND P2, PT, R4, 0x79, PT ;  /* 0x000000790400780c */ /* 0x000fc60003f44270 */
[----:B------:R-:W-:Y:S01]  /*5e90*/  @P1 STG.E.U16 desc[UR38][R8.64+0xd0], R78 ;  /* 0x0000d04e08001986 */ /* 0x000fe2000c101526 */
[----:B------:R-:W-:-:S03]  /*5ea0*/  ISETP.GT.AND P1, PT, R4, 0x78, PT ;  /* 0x000000780400780c */ /* 0x000fc60003f24270 */
[----:B------:R-:W-:Y:S01]  /*5eb0*/  @P0 STG.E.U16 desc[UR38][R8.64+0xd2], R79 ;  /* 0x0000d24f08000986 */ /* 0x000fe2000c101526 */
[----:B------:R-:W-:-:S03]  /*5ec0*/  ISETP.GT.AND P0, PT, R4, 0x71, PT ;  /* 0x000000710400780c */ /* 0x000fc60003f04270 */
[----:B------:R-:W-:Y:S01]  /*5ed0*/  @P4 STG.E.U16 desc[UR38][R6.64+0xe0], R80 ;  /* 0x0000e05006004986 */ /* 0x000fe2000c101526 */
[C---:B------:R-:W-:Y:S02]  /*5ee0*/  ISETP.GT.AND P4, PT, R3.reuse, RZ, P0 ;  /* 0x000000ff0300720c */ /* 0x040fe40000784270 */
[----:B------:R-:W-:-:S11]  /*5ef0*/  ISETP.GT.AND P0, PT, R3, 0x8, P0 ;  /* 0x000000080300780c */ /* 0x000fd60000704270 */
[----:B------:R-:W-:Y:S02]  /*5f00*/  @P4 IMAD.MOV.U32 R4, RZ, RZ, R6 ;  /* 0x000000ffff044224 */ /* 0x000fe400078e0006 */
[----:B------:R-:W-:-:S05]  /*5f10*/  @P4 IMAD.MOV.U32 R5, RZ, RZ, R7 ;  /* 0x000000ffff054224 */ /* 0x000fca00078e0007 */
[----:B------:R0:W-:Y:S01]  /*5f20*/  @P4 STG.E.U16 desc[UR38][R4.64+0xe2], R81 ;  /* 0x0000e25104004986 */ /* 0x0001e2000c101526 */
[C---:B------:R-:W-:Y:S02]  /*5f30*/  ISETP.GT.AND P4, PT, R3.reuse, RZ, P2 ;  /* 0x000000ff0300720c */ /* 0x040fe40001784270 */
[----:B------:R-:W-:Y:S01]  /*5f40*/  ISETP.GT.AND P2, PT, R3, 0x8, P2 ;  /* 0x000000080300780c */ /* 0x000fe20001744270 */
[----:B0-----:R-:W-:Y:S02]  /*5f50*/  @P3 IMAD.MOV.U32 R4, RZ, RZ, R8 ;  /* 0x000000ffff043224 */ /* 0x001fe400078e0008 */
[----:B------:R-:W-:-:S05]  /*5f60*/  @P3 IMAD.MOV.U32 R5, RZ, RZ, R9 ;  /* 0x000000ffff053224 */ /* 0x000fca00078e0009 */
[----:B------:R0:W-:Y:S01]  /*5f70*/  @P3 STG.E.U16 desc[UR38][R4.64+0xe0], R82 ;  /* 0x0000e05204003986 */ /* 0x0001e2000c101526 */
[C---:B------:R-:W-:Y:S02]  /*5f80*/  ISETP.GT.AND P3, PT, R3.reuse, RZ, P1 ;  /* 0x000000ff0300720c */ /* 0x040fe40000f64270 */
[----:B------:R-:W-:Y:S01]  /*5f90*/  ISETP.GT.AND P1, PT, R3, 0x8, P1 ;  /* 0x000000080300780c */ /* 0x000fe20000f24270 */
[----:B0-----:R-:W-:Y:S02]  /*5fa0*/  @P0 IMAD.MOV.U32 R4, RZ, RZ, R8 ;  /* 0x000000ffff040224 */ /* 0x001fe400078e0008 */
[----:B------:R-:W-:-:S05]  /*5fb0*/  @P0 IMAD.MOV.U32 R5, RZ, RZ, R9 ;  /* 0x000000ffff050224 */ /* 0x000fca00078e0009 */
[----:B------:R0:W-:Y:S03]  /*5fc0*/  @P0 STG.E.U16 desc[UR38][R4.64+0xe2], R83 ;  /* 0x0000e25304000986 */ /* 0x0001e6000c101526 */
[----:B0-----:R-:W-:Y:S02]  /*5fd0*/  @P3 IMAD.MOV.U32 R4, RZ, RZ, R6 ;  /* 0x000000ffff043224 */ /* 0x001fe400078e0006 */
[----:B------:R-:W-:-:S05]  /*5fe0*/  @P3 IMAD.MOV.U32 R5, RZ, RZ, R7 ;  /* 0x000000ffff053224 */ /* 0x000fca00078e0007 */
[----:B------:R0:W-:Y:S04]  /*5ff0*/  @P3 STG.E.U16 desc[UR38][R4.64+0xf0], R84 ;  /* 0x0000f05404003986 */ /* 0x0001e8000c101526 */
[----:B------:R4:W-:Y:S01]  /*6000*/  @P4 STG.E.U16 desc[UR38][R6.64+0xf2], R85 ;  /* 0x0000f25506004986 */ /* 0x0009e2000c101526 */
[----:B0-----:R-:W-:Y:S02]  /*6010*/  @P1 IMAD.MOV.U32 R4, RZ, RZ, R8 ;  /* 0x000000ffff041224 */ /* 0x001fe400078e0008 */
[----:B------:R-:W-:-:S05]  /*6020*/  @P1 IMAD.MOV.U32 R5, RZ, RZ, R9 ;  /* 0x000000ffff051224 */ /* 0x000fca00078e0009 */
[----:B------:R4:W-:Y:S04]  /*6030*/  @P1 STG.E.U16 desc[UR38][R4.64+0xf0], R86 ;  /* 0x0000f05604001986 */ /* 0x0009e8000c101526 */
[----:B------:R4:W-:Y:S02]  /*6040*/  @P2 STG.E.U16 desc[UR38][R8.64+0xf2], R87 ;  /* 0x0000f25708002986 */ /* 0x0009e4000c101526 */
.L_x_158:
[----:B------:R-:W-:Y:S05]  /*6050*/  BSYNC B0 ;  /* 0x0000000000007941 */ /* 0x000fea0003800000 */
.L_x_32:
[----:B------:R-:W-:Y:S01]  /*6060*/  IADD3 R16, P0, R16, UR36, RZ ;  /* 0x0000002410107c10 */ /* 0x000fe2000ff1e0ff */
[----:B------:R-:W-:Y:S01]  /*6070*/  ULDC.64 UR4, c[0x0][0x650] ;  /* 0x0001940000047ab9 */ /* 0x000fe20000000a00 */
[----:B------:R-:W-:Y:S01]  /*6080*/  PRMT R3, RZ, 0x7610, R3 ;  /* 0x00007610ff037816 */ /* 0x000fe20000000003 */
[----:B------:R-:W-:Y:S01]  /*6090*/  IMAD.MOV.U32 R100, RZ, RZ, -0x1 ;  /* 0xffffffffff647424 */ /* 0x000fe200078e00ff */
[----:B------:R-:W-:Y:S01]  /*60a0*/  IADD3.X R17, R17, UR42, RZ, P0, !PT ;  /* 0x0000002a11117c10 */ /* 0x000fe200087fe4ff */
[----:B------:R-:W-:Y:S01]  /*60b0*/  IMAD.MOV.U32 R99, RZ, RZ, -0x1 ;  /* 0xffffffffff637424 */ /* 0x000fe200078e00ff */
[----:B------:R-:W-:-:S04]  /*60c0*/  ISETP.GE.U32.AND P0, PT, R16, UR4, PT ;  /* 0x0000000410007c0c */ /* 0x000fc8000bf06070 */
[----:B------:R-:W-:-:S13]  /*60d0*/  ISETP.GE.U32.AND.EX P0, PT, R17, UR5, PT, P0 ;  /* 0x0000000511007c0c */ /* 0x000fda000bf06100 */
[----:B------:R-:W-:Y:S05]  /*60e0*/  @P0 BRA `(.L_x_159) ;  /* 0x00000004004c0947 */ /* 0x000fea0003800000 */
[----:B------:R-:W0:Y:S01]  /*60f0*/  LDC.64 R10, c[0x0][0x628] ;  /* 0x00018a00ff0a7b82 */ /* 0x000e220000000a00 */
[----:B---3--:R-:W3:Y:S01]  /*6100*/  S2R R12, SR_CTAID.X ;  /* 0x00000000000c7919 */ /* 0x008ee20000002500 */
[----:B-12-4-:R-:W-:Y:S02]  /*6110*/  IMAD.MOV.U32 R8, RZ, RZ, R16 ;  /* 0x000000ffff087224 */ /* 0x016fe400078e0010 */
[----:B------:R-:W-:Y:S01]  /*6120*/  IMAD.MOV.U32 R9, RZ, RZ, R17 ;  /* 0x000000ffff097224 */ /* 0x000fe200078e0011 */
[----:B------:R-:W1:Y:S03]  /*6130*/  S2R R20, SR_CTAID.Y ;  /* 0x0000000000147919 */ /* 0x000e660000002600 */
[----:B------:R-:W2:Y:S08]  /*6140*/  LDC R0, c[0x0][0x630] ;  /* 0x00018c00ff007b82 */ /* 0x000eb00000000800 */
[----:B------:R-:W4:Y:S01]  /*6150*/  LDC.64 R14, c[0x0][0x620] ;  /* 0x00018800ff0e7b82 */ /* 0x000f220000000a00 */
[----:B0-----:R-:W-:-:S04]  /*6160*/  ISETP.NE.U32.AND P0, PT, R10, RZ, PT ;  /* 0x000000ff0a00720c */ /* 0x001fc80003f05070 */
[----:B------:R-:W-:-:S13]  /*6170*/  ISETP.NE.AND.EX P0, PT, R11, RZ, PT, P0 ;  /* 0x000000ff0b00720c */ /* 0x000fda0003f05300 */
[----:B-1234-:R-:W-:Y:S05]  /*6180*/  @!P0 BRA `(.L_x_160) ;  /* 0x0000000000288947 */ /* 0x01efea0003800000 */
        /* <DEDUP_REMOVED lines=10> */
.L_x_160:
[-CC-:B------:R-:W-:Y:S01]  /*6230*/  SHF.R.U64 R99, R8, R0.reuse, R9.reuse ;  /* 0x0000000008637219 */ /* 0x180fe20000001209 */
[----:B------:R-:W0:Y:S01]  /*6240*/  LDC.64 R26, c[0x0][0x640] ;  /* 0x00019000ff1a7b82 */ /* 0x000e220000000a00 */
[----:B------:R-:W-:Y:S01]  /*6250*/  SHF.R.U32.HI R0, RZ, R0, R9 ;  /* 0x00000000ff007219 */ /* 0x000fe20000011609 */
[----:B------:R-:W-:Y:S01]  /*6260*/  ULDC UR4, c[0x0][0x150] ;  /* 0x0000540000047ab9 */ /* 0x000fe20000000800 */
[----:B------:R-:W-:Y:S02]  /*6270*/  IADD3 R3, P0, RZ, -R99, RZ ;  /* 0x80000063ff037210 */ /* 0x000fe40007f1e0ff */
[----:B------:R-:W-:-:S03]  /*6280*/  I2FP.F32.U32 R7, R12 ;  /* 0x0000000c00077245 */ /* 0x000fc60000201000 */
[----:B------:R-:W1:Y:S01]  /*6290*/  LDC R6, c[0x0][0x618] ;  /* 0x00018600ff067b82 */ /* 0x000e620000000800 */
[----:B------:R-:W-:Y:S02]  /*62a0*/  IMAD.X R5, RZ, RZ, ~R0, P0 ;  /* 0x000000ffff057224 */ /* 0x000fe400000e0e00 */
[----:B------:R-:W-:Y:S01]  /*62b0*/  FMUL R7, R7, UR4 ;  /* 0x0000000407077c20 */ /* 0x000fe20008400000 */
[----:B------:R-:W-:Y:S01]  /*62c0*/  ULDC UR4, c[0x0][0x154] ;  /* 0x0000550000047ab9 */ /* 0x000fe20000000800 */
[-C--:B------:R-:W-:Y:S02]  /*62d0*/  IMAD R0, R5, R14.reuse, RZ ;  /* 0x0000000e05007224 */ /* 0x080fe400078e02ff */
[C---:B------:R-:W-:Y:S01]  /*62e0*/  IMAD.WIDE.U32 R4, R3.reuse, R14, R16 ;  /* 0x0000000e03047225 */ /* 0x040fe200078e0010 */
[----:B------:R-:W2:Y:S01]  /*62f0*/  LDC R11, c[0x0][0x608] ;  /* 0x00018200ff0b7b82 */ /* 0x000ea20000000800 */
[----:B------:R-:W3:Y:S02]  /*6300*/  F2I.U32.TRUNC.NTZ R7, R7 ;  /* 0x0000000700077305 */ /* 0x000ee4000020f000 */
[----:B------:R-:W-:-:S04]  /*6310*/  IMAD R3, R3, R15, R0 ;  /* 0x0000000f03037224 */ /* 0x000fc800078e0200 */
[----:B------:R-:W-:Y:S01]  /*6320*/  IMAD.IADD R3, R5, 0x1, R3 ;  /* 0x0000000105037824 */ /* 0x000fe200078e0203 */
[----:B------:R-:W4:Y:S01]  /*6330*/  LDC R8, c[0x0][0x658] ;  /* 0x00019600ff087b82 */ /* 0x000f220000000800 */
[----:B------:R-:W-:Y:S02]  /*6340*/  I2FP.F32.U32 R5, R20 ;  /* 0x0000001400057245 */ /* 0x000fe40000201000 */
[----:B0-----:R-:W-:-:S04]  /*6350*/  ISETP.NE.U32.AND P0, PT, R26, RZ, PT ;  /* 0x000000ff1a00720c */ /* 0x001fc80003f05070 */
[----:B------:R-:W-:Y:S01]  /*6360*/  ISETP.NE.AND.EX P0, PT, R27, RZ, PT, P0 ;  /* 0x000000ff1b00720c */ /* 0x000fe20003f05300 */
[----:B------:R-:W0:Y:S01]  /*6370*/  LDC R9, c[0x0][0x144] ;  /* 0x00005100ff097b82 */ /* 0x000e220000000800 */
[-C--:B-1----:R-:W-:Y:S01]  /*6380*/  SHF.R.U64 R13, R4, R6.reuse, R3 ;  /* 0x00000006040d7219 */ /* 0x082fe20000001203 */
[----:B---3--:R-:W-:Y:S01]  /*6390*/  IMAD.MOV R7, RZ, RZ, -R7 ;  /* 0x000000ffff077224 */ /* 0x008fe200078e0a07 */
[----:B------:R-:W-:Y:S01]  /*63a0*/  SHF.R.U32.HI R0, RZ, R6, R3 ;  /* 0x00000006ff007219 */ /* 0x000fe20000011603 */
[----:B------:R-:W-:-:S04]  /*63b0*/  FMUL R6, R5, UR4 ;  /* 0x0000000405067c20 */ /* 0x000fc80008400000 */
[----:B------:R-:W1:Y:S01]  /*63c0*/  LDC R21, c[0x0][0x148] ;  /* 0x00005200ff157b82 */ /* 0x000e620000000800 */
[----:B------:R3:W0:Y:S01]  /*63d0*/  F2I.U32.TRUNC.NTZ R14, R6 ;  /* 0x00000006000e7305 */ /* 0x000622000020f000 */
[-CC-:B--2---:R-:W-:Y:S02]  /*63e0*/  SHF.R.U64 R10, R13, R11.reuse, R0.reuse ;  /* 0x0000000b0d0a7219 */ /* 0x184fe40000001200 */
[----:B------:R-:W-:-:S04]  /*63f0*/  SHF.R.U32.HI R3, RZ, R11, R0 ;  /* 0x0000000bff037219 */ /* 0x000fc80000011600 */
[----:B-----5:R-:W2:Y:S01]  /*6400*/  LDC R24, c[0x0][0x648] ;  /* 0x00019200ff187b82 */ /* 0x020ea20000000800 */
[-CC-:B----4-:R-:W-:Y:S02]  /*6410*/  SHF.R.U64 R15, R10, R8.reuse, R3.reuse ;  /* 0x000000080a0f7219 */ /* 0x190fe40000001203 */
[----:B------:R-:W-:-:S03]  /*6420*/  SHF.R.U32.HI R5, RZ, R8, R3 ;  /* 0x00000008ff057219 */ /* 0x000fc60000011603 */
[----:B------:R-:W-:Y:S02]  /*6430*/  IMAD.MOV.U32 R4, RZ, RZ, R15 ;  /* 0x000000ffff047224 */ /* 0x000fe400078e000f */
[----:B------:R-:W4:Y:S01]  /*6440*/  LDC R28, c[0x0][0x638] ;  /* 0x00018e00ff1c7b82 */ /* 0x000f220000000800 */
[----:B0-----:R-:W-:-:S07]  /*6450*/  IMAD R25, R9, R7, R12 ;  /* 0x0000000709197224 */ /* 0x001fce00078e020c */
[----:B------:R-:W0:Y:S08]  /*6460*/  LDC R29, c[0x0][0x610] ;  /* 0x00018400ff1d7b82 */ /* 0x000e300000000800 */
[----:B------:R-:W0:Y:S01]  /*6470*/  LDC R30, c[0x0][0x600] ;  /* 0x00018000ff1e7b82 */ /* 0x000e220000000800 */
[----:B-1-3--:R-:W-:Y:S05]  /*6480*/  @!P0 BRA `(.L_x_161) ;  /* 0x0000000000288947 */ /* 0x00afea0003800000 */
[----:B------:R-:W1:Y:S02]  /*6490*/  LDC R0, c[0x0][0x64c] ;  /* 0x00019300ff007b82 */ /* 0x000e640000000800 */
[----:B-1----:R-:W-:-:S05]  /*64a0*/  IADD3 R3, P0, R15, R0, RZ ;  /* 0x000000000f037210 */ /* 0x002fca0007f1e0ff */
        /* <DEDUP_REMOVED lines=8> */
.L_x_161:
[----:B------:R-:W-:Y:S01]  /*6530*/  ISETP.NE.AND P0, PT, R2, 0x1, PT ;  /* 0x000000010200780c */ /* 0x000fe20003f05270 */
[----:B------:R-:W-:Y:S01]  /*6540*/  IMAD.MOV R14, RZ, RZ, -R14 ;  /* 0x000000ffff0e7224 */ /* 0x000fe200078e0a0e */
[----:B--2---:R-:W-:Y:S02]  /*6550*/  SHF.R.U64 R0, R4, R24, R5 ;  /* 0x0000001804007219 */ /* 0x004fe40000001205 */
[----:B------:R-:W-:Y:S02]  /*6560*/  LOP3.LUT R3, R10, R97, RZ, 0xc0, !PT ;  /* 0x000000610a037212 */ /* 0x000fe400078ec0ff */
[----:B------:R-:W-:Y:S01]  /*6570*/  LOP3.LUT R6, R13, R96, RZ, 0xc0, !PT ;  /* 0x000000600d067212 */ /* 0x000fe200078ec0ff */
[----:B------:R-:W-:Y:S02]  /*6580*/  IMAD.MOV R4, RZ, RZ, -R0 ;  /* 0x000000ffff047224 */ /* 0x000fe400078e0a00 */
[----:B------:R-:W-:Y:S02]  /*6590*/  IMAD R0, R92, R0, R3 ;  /* 0x000000005c007224 */ /* 0x000fe400078e0203 */
[----:B----4-:R-:W-:-:S02]  /*65a0*/  IMAD R3, R4, R28, R15 ;  /* 0x0000001c04037224 */ /* 0x010fc400078e020f */
[----:B------:R-:W-:Y:S02]  /*65b0*/  @P0 IMAD R25, R21, R14, R20 ;  /* 0x0000000e15190224 */ /* 0x000fe400078e0214 */
[----:B0-----:R-:W-:Y:S02]  /*65c0*/  IMAD R5, R3, R30, R6 ;  /* 0x0000001e03057224 */ /* 0x001fe400078e0206 */
[----:B------:R-:W-:Y:S02]  /*65d0*/  IMAD R0, R0, R29, R25 ;  /* 0x0000001d00007224 */ /* 0x000fe400078e0219 */
[----:B------:R-:W-:-:S03]  /*65e0*/  IMAD.MOV.U32 R4, RZ, RZ, 0x1 ;  /* 0x00000001ff047424 */ /* 0x000fc600078e00ff */
[----:B------:R-:W-:Y:S02]  /*65f0*/  SEL R100, R5, R0, !P0 ;  /* 0x0000000005647207 */ /* 0x000fe40004000000 */
[----:B------:R-:W-:Y:S02]  /*6600*/  PRMT R3, R4, 0x7610, R3 ;  /* 0x0000761004037816 */ /* 0x000fe40000000003 */
[----:B------:R-:W-:-:S07]  /*6610*/  SEL R0, R0, R5, !P0 ;  /* 0x0000000500007207 */ /* 0x000fce0004000000 */
.L_x_159:
[----:B------:R-:W-:Y:S01]  /*6620*/  UIADD3 UR41, UR43, UR41, URZ ;  /* 0x000000292b297290 */ /* 0x000fe2000fffe03f */
[----:B------:R-:W-:Y:S01]  /*6630*/  LOP3.LUT P0, RZ, R3, 0xff, RZ, 0xc0, !PT ;  /* 0x000000ff03ff7812 */ /* 0x000fe2000780c0ff */
[----:B------:R-:W-:Y:S02]  /*6640*/  IMAD.MOV.U32 R101, RZ, RZ, R0 ;  /* 0x000000ffff657224 */ /* 0x000fe400078e0000 */
[----:B------:R-:W-:Y:S02]  /*6650*/  USHF.R.U32.HI UR4, URZ, 0x1, UR41 ;  /* 0x000000013f047899 */ /* 0x000fe40008011629 */
[----:B------:R-:W-:Y:S02]  /*6660*/  UISETP.GT.U32.AND UP1, UPT, UR41, 0x1, UPT ;  /* 0x000000012900788c */ /* 0x000fe4000bf24070 */
[----:B------:R-:W-:Y:S02]  /*6670*/  ULOP3.LUT UR4, UR4, 0x1, URZ, 0xc0, !UPT ;  /* 0x0000000104047892 */ /* 0x000fe4000f8ec03f */
[----:B------:R-:W-:-:S02]  /*6680*/  UISETP.LT.U32.AND UP1, UPT, UR43, 0x2, UP1 ;  /* 0x000000022b00788c */ /* 0x000fc40008f21070 */
[----:B------:R-:W-:Y:S02]  /*6690*/  UISETP.NE.U32.AND UP0, UPT, UR4, 0x1, UPT ;  /* 0x000000010400788c */ /* 0x000fe4000bf05070 */
[----:B------:R-:W-:Y:S02]  /*66a0*/  USEL UR5, URZ, 0x1, !UP1 ;  /* 0x000000013f057887 */ /* 0x000fe4000c800000 */
[----:B------:R-:W-:Y:S02]  /*66b0*/  UISETP.GT.U32.AND UP0, UPT, UR43, 0x1, !UP0 ;  /* 0x000000012b00788c */ /* 0x000fe4000c704070 */
[----:B------:R-:W-:Y:S02]  /*66c0*/  ULOP3.LUT UR41, UR41, 0x1, URZ, 0xc0, !UPT ;  /* 0x0000000129297892 */ /* 0x000fe4000f8ec03f */
[----:B------:R-:W-:-:S04]  /*66d0*/  USEL UR4, URZ, 0x1, !UP0 ;  /* 0x000000013f047887 */ /* 0x000fc8000c000000 */
[----:B------:R-:W-:Y:S01]  /*66e0*/  ULOP3.LUT UR40, UR4, UR40, UR5, 0x96, !UPT ;  /* 0x0000002804287292 */ /* 0x000fe2000f8e9605 */
[----:B------:R-:W-:Y:S11]  /*66f0*/  @P0 BRA `(.L_x_162) ;  /* 0xffffffac00340947 */ /* 0x000ff6000383ffff */
[----:B------:R-:W-:Y:S05]  /*6700*/  EXIT ;  /* 0x000000000000794d */ /* 0x000fea0003800000 */
.L_x_7:
        /* <DEDUP_REMOVED lines=26> */
.L_x_164:
[----:B------:R-:W0:Y:S01]  /*68b0*/  LDC.64 R28, c[0x0][0x640] ;  /* 0x00019000ff1c7b82 */ /* 0x000e220000000a00 */
[-CC-:B------:R-:W-:Y:S01]  /*68c0*/  SHF.R.U64 R21, R14, R6.reuse, R15.reuse ;  /* 0x000000060e157219 */ /* 0x180fe2000000120f */
[----:B------:R-:W-:Y:S01]  /*68d0*/  IMAD.MOV.U32 R30, RZ, RZ, 0x1 ;  /* 0x00000001ff1e7424 */ /* 0x000fe200078e00ff */
[----:B------:R-:W-:Y:S02]  /*68e0*/  SHF.R.U32.HI R6, RZ, R6, R15 ;  /* 0x00000006ff067219 */ /* 0x000fe4000001160f */
[----:B------:R-:W-:-:S03]  /*68f0*/  IADD3 R13, P0, RZ, -R21, RZ ;  /* 0x80000015ff0d7210 */ /* 0x000fc60007f1e0ff */
[----:B------:R-:W1:Y:S02]  /*6900*/  LDC R12, c[0x0][0x618] ;  /* 0x00018600ff0c7b82 */ /* 0x000e640000000800 */
[----:B------:R-:W-:-:S04]  /*6910*/  IMAD.X R11, RZ, RZ, ~R6, P0 ;  /* 0x000000ffff0b7224 */ /* 0x000fc800000e0e06 */
[-C--:B------:R-:W-:Y:S02]  /*6920*/  IMAD R6, R11, R24.reuse, RZ ;  /* 0x000000180b067224 */ /* 0x080fe400078e02ff */
[----:B------:R-:W2:Y:S01]  /*6930*/  LDC R14, c[0x0][0x608] ;  /* 0x00018200ff0e7b82 */ /* 0x000ea20000000800 */
[----:B------:R-:W-:-:S04]  /*6940*/  IMAD.WIDE.U32 R10, R13, R24, R16 ;  /* 0x000000180d0a7225 */ /* 0x000fc800078e0010 */
[----:B------:R-:W-:-:S03]  /*6950*/  IMAD R13, R13, R25, R6 ;  /* 0x000000190d0d7224 */ /* 0x000fc600078e0206 */
[----:B------:R-:W3:Y:S01]  /*6960*/  LDC R27, c[0x0][0x658] ;  /* 0x00019600ff1b7b82 */ /* 0x000ee20000000800 */
[----:B------:R-:W-:Y:S01]  /*6970*/  IMAD.IADD R11, R11, 0x1, R13 ;  /* 0x000000010b0b7824 */ /* 0x000fe200078e020d */
[----:B0-----:R-:W-:-:S04]  /*6980*/  ISETP.NE.U32.AND P0, PT, R28, RZ, PT ;  /* 0x000000ff1c00720c */ /* 0x001fc80003f05070 */
[----:B------:R-:W-:Y:S02]  /*6990*/  ISETP.NE.AND.EX P0, PT, R29, RZ, PT, P0 ;  /* 0x000000ff1d00720c */ /* 0x000fe40003f05300 */
[----:B------:R-:W0:Y:S01]  /*69a0*/  LDC R20, c[0x0][0x600] ;  /* 0x00018000ff147b82 */ /* 0x000e220000000800 */
[-CC-:B-1----:R-:W-:Y:S01]  /*69b0*/  SHF.R.U64 R8, R10, R12.reuse, R11.reuse ;  /* 0x0000000c0a087219 */ /* 0x182fe2000000120b */
[----:B------:R-:W-:Y:S01]  /*69c0*/  IMAD.MOV.U32 R10, RZ, RZ, -0x1 ;  /* 0xffffffffff0a7424 */ /* 0x000fe200078e00ff */
[----:B------:R-:W-:-:S05]  /*69d0*/  SHF.R.U32.HI R11, RZ, R12, R11 ;  /* 0x0000000cff0b7219 */ /* 0x000fca000001160b */
[----:B------:R-:W1:Y:S01]  /*69e0*/  LDC R24, c[0x0][0x648] ;  /* 0x00019200ff187b82 */ /* 0x000e620000000800 */
[-CC-:B--2---:R-:W-:Y:S02]  /*69f0*/  SHF.R.U64 R23, R8, R14.reuse, R11.reuse ;  /* 0x0000000e08177219 */ /* 0x184fe4000000120b */
[----:B------:R-:W-:-:S05]  /*6a00*/  SHF.R.U32.HI R6, RZ, R14, R11 ;  /* 0x0000000eff067219 */ /* 0x000fca000001160b */
[----:B------:R-:W2:Y:S01]  /*6a10*/  LDC R26, c[0x0][0x638] ;  /* 0x00018e00ff1a7b82 */ /* 0x000ea20000000800 */
[-C--:B---3--:R-:W-:Y:S02]  /*6a20*/  SHF.L.U32 R10, R10, R27.reuse, RZ ;  /* 0x0000001b0a0a7219 */ /* 0x088fe400000006ff */
[-CC-:B------:R-:W-:Y:S02]  /*6a30*/  SHF.R.U64 R25, R23, R27.reuse, R6.reuse ;  /* 0x0000001b17197219 */ /* 0x180fe40000001206 */
[----:B------:R-:W-:Y:S02]  /*6a40*/  LOP3.LUT R32, RZ, R10, RZ, 0x33, !PT ;  /* 0x0000000aff207212 */ /* 0x000fe400078e33ff */
[----:B------:R-:W-:Y:S01]  /*6a50*/  SHF.R.U32.HI R11, RZ, R27, R6 ;  /* 0x0000001bff0b7219 */ /* 0x000fe20000011606 */
[----:B------:R-:W3:Y:S01]  /*6a60*/  LDC R31, c[0x0][0x610] ;  /* 0x00018400ff1f7b82 */ /* 0x000ee20000000800 */
[----:B------:R-:W-:Y:S01]  /*6a70*/  IMAD.MOV.U32 R10, RZ, RZ, R25 ;  /* 0x000000ffff0a7224 */ /* 0x000fe200078e0019 */
[----:B------:R-:W-:Y:S06]  /*6a80*/  @!P0 BRA `(.L_x_165) ;  /* 0x0000000000288947 */ /* 0x000fec0003800000 */
        /* <DEDUP_REMOVED lines=10> */
.L_x_165:
[----:B------:R-:W-:Y:S02]  /*6b30*/  ISETP.NE.AND P0, PT, R2, 0x1, PT ;  /* 0x000000010200780c */ /* 0x000fe40003f05270 */
[----:B-1----:R-:W-:Y:S01]  /*6b40*/  SHF.R.U64 R6, R10, R24, R11 ;  /* 0x000000180a067219 */ /* 0x002fe2000000120b */
[----:B0-----:R-:W-:Y:S01]  /*6b50*/  VIADD R11, R20, 0xffffffff ;  /* 0xffffffff140b7836 */ /* 0x001fe20000000000 */
[----:B------:R-:W-:Y:S02]  /*6b60*/  SHF.L.U32 R30, R30, R27, RZ ;  /* 0x0000001b1e1e7219 */ /* 0x000fe400000006ff */
[----:B------:R-:W-:Y:S01]  /*6b70*/  LOP3.LUT R5, R23, R32, RZ, 0xc0, !PT ;  /* 0x0000002017057212 */ /* 0x000fe200078ec0ff */
[----:B------:R-:W-:-:S04]  /*6b80*/  IMAD.MOV R10, RZ, RZ, -R6 ;  /* 0x000000ffff0a7224 */ /* 0x000fc800078e0a06 */
[----:B------:R-:W-:Y:S01]  /*6b90*/  IMAD R6, R30, R6, R5 ;  /* 0x000000061e067224 */ /* 0x000fe200078e0205 */
[----:B------:R-:W-:Y:S01]  /*6ba0*/  LOP3.LUT R5, R8, R11, RZ, 0xc0, !PT ;  /* 0x0000000b08057212 */ /* 0x000fe200078ec0ff */
[----:B------:R-:W-:Y:S02]  /*6bb0*/  @P0 IMAD R7, R9, R22, R4 ;  /* 0x0000001609070224 */ /* 0x000fe400078e0204 */
[----:B--2---:R-:W-:Y:S02]  /*6bc0*/  IMAD R4, R10, R26, R25 ;  /* 0x0000001a0a047224 */ /* 0x004fe400078e0219 */
[----:B---3--:R-:W-:Y:S02]  /*6bd0*/  IMAD R7, R6, R31, R7 ;  /* 0x0000001f06077224 */ /* 0x008fe400078e0207 */
[----:B------:R-:W-:Y:S02]  /*6be0*/  IMAD R4, R4, R20, R5 ;  /* 0x0000001404047224 */ /* 0x000fe400078e0205 */
[----:B------:R-:W-:-:S02]  /*6bf0*/  IMAD.MOV.U32 R8, RZ, RZ, 0x1 ;  /* 0x00000001ff087424 */ /* 0x000fc400078e00ff */
[----:B------:R-:W-:Y:S01]  /*6c00*/  IMAD.MOV.U32 R6, RZ, RZ, R21 ;  /* 0x000000ffff067224 */ /* 0x000fe200078e0015 */
[----:B------:R-:W-:Y:S02]  /*6c10*/  SEL R19, R4, R7, !P0 ;  /* 0x0000000704137207 */ /* 0x000fe40004000000 */
[----:B------:R-:W-:-:S07]  /*6c20*/  SEL R20, R7, R4, !P0 ;  /* 0x0000000407147207 */ /* 0x000fce0004000000 */
.L_x_163:
[----:B------:R-:W-:-:S08]  /*6c30*/  NOP ;  /* 0x0000000000007918 */ /* 0x000fd00000000000 */
[----:B------:R-:W0:-:S00]  /*6c40*/  USETMAXREG.DEALLOC.CTAPOOL 0x28 ;  /* 0x00000028000079c8 */ /* 0x000e0000080e0500 */
[----:B0-----:R-:W-:-:S13]  /*6c50*/  ISETP.NE.AND P0, PT, R3, RZ, PT ;  /* 0x000000ff0300720c */ /* 0x001fda0003f05270 */
[----:B------:R-:W-:Y:S05]  /*6c60*/  @P0 EXIT ;  /* 0x000000000000094d */ /* 0x000fea0003800000 */
[----:B------:R-:W-:Y:S01]  /*6c70*/  LOP3.LUT P0, RZ, R8, 0xff, RZ, 0xc0, !PT ;  /* 0x000000ff08ff7812 */ /* 0x000fe2000780c0ff */
[----:B------:R-:W-:Y:S02]  /*6c80*/  IMAD.MOV.U32 R3, RZ, RZ, 0x1 ;  /* 0x00000001ff037424 */ /* 0x000fe400078e00ff */
[----:B------:R-:W-:-:S10]  /*6c90*/  IMAD.MOV.U32 R8, RZ, RZ, RZ ;  /* 0x000000ffff087224 */ /* 0x000fd400078e00ff */
[----:B------:R-:W-:Y:S05]  /*6ca0*/  @!P0 BRA `(.L_x_166) ;  /* 0x0000000c00288947 */ /* 0x000fea0003800000 */
[----:B------:R-:W0:Y:S01]  /*6cb0*/  LDC R3, c[0x0][0x28c] ;  /* 0x0000a300ff037b82 */ /* 0x000e220000000800 */
[----:B------:R-:W-:Y:S01]  /*6cc0*/  ULDC UR5, c[0x0][0x658] ;  /* 0x0001960000057ab9 */ /* 0x000fe20000000800 */
[----:B------:R-:W-:Y:S01]  /*6cd0*/  UMOV UR6, 0xffffffff ;  /* 0xffffffff00067882 */ /* 0x000fe20000000000 */
[----:B------:R-:W-:Y:S01]  /*6ce0*/  BSSY B0, `(.L_x_166) ;  /* 0x00000c6000007945 */ /* 0x000fe20003800000 */
[----:B------:R-:W-:Y:S01]  /*6cf0*/  USHF.L.U32 UR6, UR6, UR5, URZ ;  /* 0x0000000506067299 */ /* 0x000fe2000800063f */
[----:B------:R-:W-:Y:S01]  /*6d00*/  IMAD.MOV.U32 R10, RZ, RZ, 0x1 ;  /* 0x00000001ff0a7424 */ /* 0x000fe200078e00ff */
[----:B------:R-:W-:Y:S01]  /*6d10*/  LOP3.LUT R13, R18, 0x2, RZ, 0xfc, !PT ;  /* 0x00000002120d7812 */ /* 0x000fe200078efcff */
[----:B------:R-:W-:Y:S01]  /*6d20*/  IMAD.MOV.U32 R8, RZ, RZ, RZ ;  /* 0x000000ffff087224 */ /* 0x000fe200078e00ff */
[----:B------:R-:W1:Y:S01]  /*6d30*/  S2UR UR8, SR_CgaCtaId ;  /* 0x00000000000879c3 */ /* 0x000e620000008800 */
[----:B------:R-:W-:Y:S01]  /*6d40*/  ULDC UR4, c[0x0][0x600] ;  /* 0x0001800000047ab9 */ /* 0x000fe20000000800 */
[----:B------:R-:W-:Y:S01]  /*6d50*/  UMOV UR7, 0x1 ;  /* 0x0000000100077882 */ /* 0x000fe20000000000 */
[----:B------:R-:W-:-:S02]  /*6d60*/  UIADD3 UR15, UR4, -0x1, URZ ;  /* 0xffffffff040f7890 */ /* 0x000fc4000fffe03f */
[----:B------:R-:W-:Y:S02]  /*6d70*/  USHF.L.U32 UR17, UR7, UR5, URZ ;  /* 0x0000000507117299 */ /* 0x000fe4000800063f */
[----:B------:R-:W-:Y:S01]  /*6d80*/  ULOP3.LUT UR16, URZ, UR6, URZ, 0x33, !UPT ;  /* 0x000000063f107292 */ /* 0x000fe2000f8e333f */
[----:B------:R-:W-:Y:S01]  /*6d90*/  ULDC.64 UR20, c[0x0][0x198] ;  /* 0x0000660000147ab9 */ /* 0x000fe20000000a00 */
[----:B0-----:R-:W-:-:S05]  /*6da0*/  VIADD R3, R3, 0x3f ;  /* 0x0000003f03037836 */ /* 0x001fca0000000000 */
[----:B------:R-:W-:Y:S01]  /*6db0*/  SHF.R.S32.HI R4, RZ, 0x1f, R3 ;  /* 0x0000001fff047819 */ /* 0x000fe20000011403 */
[----:B-1----:R-:W-:-:S03]  /*6dc0*/  IMAD.U32 R11, RZ, RZ, UR8 ;  /* 0x00000008ff0b7e24 */ /* 0x002fc6000f8e00ff */
[----:B------:R-:W-:Y:S01]  /*6dd0*/  LEA.HI R4, R4, R3, RZ, 0x6 ;  /* 0x0000000304047211 */ /* 0x000fe200078f30ff */
[----:B------:R-:W-:-:S03]  /*6de0*/  IMAD.MOV.U32 R3, RZ, RZ, 0x1 ;  /* 0x00000001ff037424 */ /* 0x000fc600078e00ff */
[----:B------:R-:W-:-:S05]  /*6df0*/  SHF.R.S32.HI R9, RZ, 0x6, R4 ;  /* 0x00000006ff097819 */ /* 0x000fca0000011404 */
[----:B------:R-:W-:-:S07]  /*6e00*/  VIADD R12, R9, 0x1 ;  /* 0x00000001090c7836 */ /* 0x000fce0000000000 */
.L_x_177:
[----:B------:R-:W-:-:S03]  /*6e10*/  UMOV UR4, 0xffffffff ;  /* 0xffffffff00047882 */ /* 0x000fc60000000000 */
[----:B------:R-:W-:Y:S05]  /*6e20*/  BRA.DIV UR4, `(.L_x_167) ;  /* 0x0000000e04687947 */ /* 0x000fea000b800000 */
[----:B------:R-:W-:-:S13]  /*6e30*/  ELECT P6, URZ, PT ;  /* 0x00000000003f782f */ /* 0x000fda00038c0000 */
.L_x_186:
[----:B------:R-:W0:Y:S01]  /*6e40*/  LDC R4, c[0x0][0x28c] ;  /* 0x0000a300ff047b82 */ /* 0x000e220000000800 */
[----:B------:R-:W-:Y:S01]  /*6e50*/  BSSY B1, `(.L_x_168) ;  /* 0x000003b000017945 */ /* 0x000fe20003800000 */
[----:B0-----:R-:W-:-:S13]  /*6e60*/  ISETP.LT.OR P6, PT, R4, 0x1, !P6 ;  /* 0x000000010400780c */ /* 0x001fda00077c1670 */
[----:B------:R-:W-:Y:S05]  /*6e70*/  @P6 BRA `(.L_x_169) ;  /* 0x0000000000e06947 */ /* 0x000fea0003800000 */
[----:B------:R-:W-:Y:S02]  /*6e80*/  IMAD R20, R20, 0x8, R11 ;  /* 0x0000000814147824 */ /* 0x000fe400078e020b */
[----:B------:R-:W-:Y:S02]  /*6e90*/  IMAD.SHL.U32 R19, R19, 0x80, RZ ;  /* 0x0000008013137824 */ /* 0x000fe400078e00ff */
[----:B------:R-:W-:Y:S02]  /*6ea0*/  IMAD.MOV.U32 R22, RZ, RZ, RZ ;  /* 0x000000ffff167224 */ /* 0x000fe400078e00ff */
[----:B------:R-:W-:Y:S02]  /*6eb0*/  IMAD.MOV.U32 R4, RZ, RZ, R12 ;  /* 0x000000ffff047224 */ /* 0x000fe400078e000c */
[----:B------:R-:W-:Y:S02]  /*6ec0*/  IMAD.MOV.U32 R5, RZ, RZ, R3 ;  /* 0x000000ffff057224 */ /* 0x000fe400078e0003 */
[----:B------:R-:W-:-:S02]  /*6ed0*/  IMAD.MOV.U32 R14, RZ, RZ, R8 ;  /* 0x000000ffff0e7224 */ /* 0x000fc400078e0008 */
[----:B------:R-:W-:-:S07]  /*6ee0*/  IMAD.SHL.U32 R21, R20, 0x10, RZ ;  /* 0x0000001014157824 */ /* 0x000fce00078e00ff */
.L_x_172:
[----:B------:R-:W0:Y:S01]  /*6ef0*/  S2UR UR4, SR_CgaCtaId ;  /* 0x00000000000479c3 */ /* 0x000e220000008800 */
[----:B------:R-:W-:Y:S02]  /*6f00*/  MOV R20, 0x400 ;  /* 0x0000040000147802 */ /* 0x000fe40000000f00 */
[----:B------:R-:W-:Y:S02]  /*6f10*/  SHF.L.U32 R7, R5, 0x1f, RZ ;  /* 0x0000001f05077819 */ /* 0x000fe400000006ff */
[----:B------:R-:W-:-:S13]  /*6f20*/  ISETP.NE.AND P1, PT, R0, RZ, PT ;  /* 0x000000ff0000720c */ /* 0x000fda0003f25270 */
[----:B------:R-:W1:Y:S01]  /*6f30*/  @!P1 LDC R15, c[0x0][0x500] ;  /* 0x00014000ff0f9b82 */ /* 0x000e620000000800 */
[----:B0-----:R-:W-:-:S05]  /*6f40*/  IMAD.U32 R11, RZ, RZ, UR4 ;  /* 0x00000004ff0b7e24 */ /* 0x001fca000f8e00ff */
[----:B------:R-:W-:-:S05]  /*6f50*/  LEA R23, R11, R20, 0x18 ;  /* 0x000000140b177211 */ /* 0x000fca00078ec0ff */
[----:B------:R-:W-:-:S04]  /*6f60*/  IMAD R20, R14, 0x8, R23 ;  /* 0x000000080e147824 */ /* 0x000fc800078e0217 */
[----:B------:R-:W0:Y:S02]  /*6f70*/  SYNCS.PHASECHK.TRANS64.TRYWAIT P0, [R20+URZ+0x10], R7 ;  /* 0x00001007140075a7 */ /* 0x000e24000800017f */
[----:B01----:R-:W-:Y:S05]  /*6f80*/  @!P0 BRA `(.L_x_170) ;  /* 0x0000000c00308947 */ /* 0x003fea0003800000 */
.L_x_187:
[----:B0-----:R-:W-:Y:S01]  /*6f90*/  PRMT R7, R13, 0x9910, RZ ;  /* 0x000099100d077816 */ /* 0x001fe200000000ff */
[----:B------:R0:W-:Y:S03]  /*6fa0*/  @!P1 SYNCS.ARRIVE.TRANS64 RZ, [R20+URZ], R15 ;  /* 0x0000000f14ff99a7 */ /* 0x0001e6000800003f */
[----:B------:R-:W-:-:S13]  /*6fb0*/  ISETP.NE.AND P0, PT, R7, 0x2, PT ;  /* 0x000000020700780c */ /* 0x000fda0003f05270 */
[----:B0-----:R-:W-:Y:S05]  /*6fc0*/  @P0 BRA `(.L_x_171) ;  /* 0x0000000000040947 */ /* 0x001fea0003800000 */
[----:B------:R-:W-:Y:S01]  /*6fd0*/  BPT.TRAP 0x1 ;  /* 0x000000040000795c */ /* 0x000fe20000300000 */
.L_x_171:
[----:B------:R-:W-:Y:S01]  /*6fe0*/  IMAD R7, R14, 0x8, R11 ;  /* 0x000000080e077824 */ /* 0x000fe200078e020b */
[----:B------:R-:W-:Y:S01]  /*6ff0*/  R2UR UR9, R20 ;  /* 0x00000000140972ca */ /* 0x000fe200000e0000 */
[----:B------:R-:W-:Y:S01]  /*7000*/  VIADD R4, R4, 0xffffffff ;  /* 0xffffffff04047836 */ /* 0x000fe20000000000 */
[----:B------:R-:W-:Y:S01]  /*7010*/  UIADD3 UR4, UP0, UR20, 0xf0, URZ ;  /* 0x000000f014047890 */ /* 0x000fe2000ff1e03f */
[----:B------:R-:W-:Y:S01]  /*7020*/  IMAD.SHL.U32 R7, R7, 0x400, RZ ;  /* 0x0000040007077824 */ /* 0x000fe200078e00ff */
[----:B------:R-:W-:Y:S01]  /*7030*/  R2UR UR11, R21 ;  /* 0x00000000150b72ca */ /* 0x000fe200000e0000 */
[----:B------:R-:W-:Y:S01]  /*7040*/  UIADD3 UR22, UP1, UR20, 0x1f0, URZ ;  /* 0x000001f014167890 */ /* 0x000fe2000ff3e03f */
[----:B------:R-:W-:Y:S01]  /*7050*/  R2UR UR10, R22 ;  /* 0x00000000160a72ca */ /* 0x000fe200000e0000 */
[--C-:B------:R-:W-:Y:S01]  /*7060*/  IMAD R7, R7, 0x2, R23.reuse ;  /* 0x0000000207077824 */ /* 0x100fe200078e0217 */
[----:B------:R-:W-:Y:S01]  /*7070*/  R2UR UR12, R6 ;  /* 0x00000000060c72ca */ /* 0x000fe200000e0000 */
[C---:B------:R-:W-:Y:S01]  /*7080*/  IMAD R23, R14.reuse, 0x4000, R23 ;  /* 0x000040000e177824 */ /* 0x040fe200078e0217 */
[----:B------:R-:W-:Y:S01]  /*7090*/  R2UR UR18, R19 ;  /* 0x00000000131272ca */ /* 0x000fe200000e0000 */
[----:B------:R-:W-:Y:S01]  /*70a0*/  VIADD R14, R14, 0x1 ;  /* 0x000000010e0e7836 */ /* 0x000fe20000000000 */
[----:B------:R-:W-:Y:S01]  /*70b0*/  R2UR UR5, R7 ;  /* 0x00000000070572ca */ /* 0x000fe200000e0000 */
[----:B------:R-:W-:Y:S01]  /*70c0*/  UIADD3.X UR23, URZ, UR21, URZ, UP1, !UPT ;  /* 0x000000153f177290 */ /* 0x000fe20008ffe43f */
[----:B------:R-:W-:Y:S01]  /*70d0*/  R2UR UR8, R23 ;  /* 0x00000000170872ca */ /* 0x000fe200000e0000 */
[----:B------:R-:W-:Y:S01]  /*70e0*/  UMOV UR19, 0xff0000 ;  /* 0x00ff000000137882 */ /* 0x000fe20000000000 */
[----:B------:R-:W-:Y:S01]  /*70f0*/  ISETP.GT.AND P1, PT, R4, 0x1, PT ;  /* 0x000000010400780c */ /* 0x000fe20003f24270 */
[----:B------:R-:W-:Y:S01]  /*7100*/  UMOV UR6, 0x0 ;  /* 0x0000000000067882 */ /* 0x000fe20000000000 */
[----:B------:R-:W-:Y:S01]  /*7110*/  UMOV UR7, 0x10000000 ;  /* 0x1000000000077882 */ /* 0x000fe20000000000 */
[----:B------:R-:W-:Y:S01]  /*7120*/  ISETP.NE.AND P0, PT, R14, 0x2, PT ;  /* 0x000000020e00780c */ /* 0x000fe20003f05270 */
[----:B------:R-:W-:-:S03]  /*7130*/  VIADD R22, R22, 0x40 ;  /* 0x0000004016167836 */ /* 0x000fc60000000000 */
[----:B------:R-:W-:Y:S02]  /*7140*/  SEL R20, RZ, 0x1, P0 ;  /* 0x00000001ff147807 */ /* 0x000fe40000000000 */
[----:B------:R-:W-:Y:S01]  /*7150*/  UIADD3 UR13, UR5, 0x100, URZ ;  /* 0x00000100050d7890 */ /* 0x000fe2000fffe03f */
[----:B------:R-:W-:Y:S01]  /*7160*/  SEL R14, R14, RZ, P0 ;  /* 0x000000ff0e0e7207 */ /* 0x000fe20000000000 */
[----:B------:R-:W-:Y:S01]  /*7170*/  UIADD3.X UR5, URZ, UR21, URZ, UP0, !UPT ;  /* 0x000000153f057290 */ /* 0x000fe200087fe43f */
[----:B------:R-:W-:Y:S01]  /*7180*/  LOP3.LUT R5, R5, R20, RZ, 0x3c, !PT ;  /* 0x0000001405057212 */ /* 0x000fe200078e3cff */
[----:B------:R-:W-:-:S03]  /*7190*/  UIADD3 UR14, UR8, 0x8100, URZ ;  /* 0x00008100080e7890 */ /* 0x000fc6000fffe03f */
[----:B------:R-:W-:-:S04]  /*71a0*/  UMOV UR8, UR13 ;  /* 0x0000000d00087c82 */ /* 0x000fc80008000000 */
[----:B------:R0:W-:Y:S02]  /*71b0*/  UTMALDG.3D.MULTICAST [UR8], [UR4], UR19, desc[UR6] ;  /* 0x00000608040073b4 */ /* 0x0001e40008011813 */
[----:B0-----:R-:W-:Y:S01]  /*71c0*/  UMOV UR8, UR14 ;  /* 0x0000000e00087c82 */ /* 0x001fe20008000000 */
[----:B------:R-:W-:Y:S02]  /*71d0*/  UMOV UR11, UR18 ;  /* 0x00000012000b7c82 */ /* 0x000fe40008000000 */
[----:B------:R0:W-:Y:S02]  /*71e0*/  UTMALDG.3D [UR8], [UR22], desc[UR6] ;  /* 0x00000608160075b4 */ /* 0x0001e40008011000 */
[----:B0-----:R-:W-:Y:S05]  /*71f0*/  @P1 BRA `(.L_x_172) ;  /* 0xfffffffc003c1947 */ /* 0x001fea000383ffff */
.L_x_169:
[----:B------:R-:W-:Y:S05]  /*7200*/  BSYNC B1 ;  /* 0x0000000000017941 */ /* 0x000fea0003800000 */
.L_x_168:
[----:B------:R-:W-:Y:S01]  /*7210*/  LOP3.LUT P1, RZ, R10, 0xff, RZ, 0xc0, !PT ;  /* 0x000000ff0aff7812 */ /* 0x000fe2000782c0ff */
[----:B------:R-:W-:Y:S01]  /*7220*/  IMAD.IADD R8, R9, 0x1, R8 ;  /* 0x0000000109087824 */ /* 0x000fe200078e0208 */
[----:B------:R-:W-:Y:S01]  /*7230*/  IADD3 R16, P2, R16, UR36, RZ ;  /* 0x0000002410107c10 */ /* 0x000fe2000ff5e0ff */
[----:B------:R-:W-:Y:S01]  /*7240*/  ULDC.64 UR4, c[0x0][0x650] ;  /* 0x0001940000047ab9 */ /* 0x000fe20000000a00 */
[----:B------:R-:W-:Y:S01]  /*7250*/  BSSY B1, `(.L_x_173) ;  /* 0x000006c000017945 */ /* 0x000fe20003800000 */
[----:B------:R-:W-:Y:S01]  /*7260*/  IMAD.MOV.U32 R20, RZ, RZ, -0x1 ;  /* 0xffffffffff147424 */ /* 0x000fe200078e00ff */
[----:B------:R-:W-:Y:S01]  /*7270*/  SHF.R.U32.HI R4, RZ, 0x1, R8 ;  /* 0x00000001ff047819 */ /* 0x000fe20000011608 */
[----:B------:R-:W-:Y:S01]  /*7280*/  IMAD.MOV.U32 R19, RZ, RZ, -0x1 ;  /* 0xffffffffff137424 */ /* 0x000fe200078e00ff */
[----:B------:R-:W-:Y:S02]  /*7290*/  ISETP.GT.U32.AND P0, PT, R8, 0x1, PT ;  /* 0x000000010800780c */ /* 0x000fe40003f04070 */
[----:B------:R-:W-:-:S02]  /*72a0*/  LOP3.LUT R4, R4, 0x1, RZ, 0xc0, !PT ;  /* 0x0000000104047812 */ /* 0x000fc400078ec0ff */
[----:B------:R-:W-:Y:S01]  /*72b0*/  ISETP.LT.U32.AND P0, PT, R9, 0x2, P0 ;  /* 0x000000020900780c */ /* 0x000fe20000701070 */
[----:B------:R-:W0:Y:S01]  /*72c0*/  @P1 S2R R11, SR_CgaCtaId ;  /* 0x00000000000b1919 */ /* 0x000e220000008800 */
[----:B------:R-:W-:Y:S02]  /*72d0*/  @P1 MOV R6, 0x400 ;  /* 0x0000040000061802 */ /* 0x000fe40000000f00 */
[----:B------:R-:W-:Y:S02]  /*72e0*/  IADD3.X R17, R17, UR42, RZ, P2, !PT ;  /* 0x0000002a11117c10 */ /* 0x000fe400097fe4ff */
[----:B------:R-:W-:Y:S02]  /*72f0*/  ISETP.GE.U32.AND P2, PT, R16, UR4, PT ;  /* 0x0000000410007c0c */ /* 0x000fe4000bf46070 */
[----:B------:R-:W-:Y:S02]  /*7300*/  LOP3.LUT R8, R8, 0x1, RZ, 0xc0, !PT ;  /* 0x0000000108087812 */ /* 0x000fe400078ec0ff */
[----:B------:R-:W-:-:S02]  /*7310*/  PRMT R10, RZ, 0x7610, R10 ;  /* 0x00007610ff0a7816 */ /* 0x000fc4000000000a */
[----:B0-----:R-:W-:-:S04]  /*7320*/  @P1 LEA R6, R11, R6, 0x18 ;  /* 0x000000060b061211 */ /* 0x001fc800078ec0ff */
[----:B------:R0:W-:Y:S01]  /*7330*/  @P1 SYNCS.ARRIVE.TRANS64.A1T0 RZ, [R6+URZ+0x38], RZ ;  /* 0x000038ff06ff19a7 */ /* 0x0001e2000810003f */
[----:B------:R-:W-:Y:S02]  /*7340*/  ISETP.NE.U32.AND P1, PT, R4, 0x1, PT ;  /* 0x000000010400780c */ /* 0x000fe40003f25070 */
[----:B------:R-:W-:Y:S02]  /*7350*/  SEL R4, RZ, 0x1, !P0 ;  /* 0x00000001ff047807 */ /* 0x000fe40004000000 */
[----:B------:R-:W-:Y:S02]  /*7360*/  ISETP.GE.U32.AND.EX P0, PT, R17, UR5, PT, P2 ;  /* 0x0000000511007c0c */ /* 0x000fe4000bf06120 */
[----:B------:R-:W-:Y:S01]  /*7370*/  ISETP.GT.U32.AND P1, PT, R9, 0x1, !P1 ;  /* 0x000000010900780c */ /* 0x000fe20004f24070 */
[----:B0-----:R-:W-:-:S03]  /*7380*/  IMAD.MOV.U32 R6, RZ, RZ, -0x1 ;  /* 0xffffffffff067424 */ /* 0x001fc600078e00ff */
[----:B------:R-:W-:-:S04]  /*7390*/  SEL R5, RZ, 0x1, !P1 ;  /* 0x00000001ff057807 */ /* 0x000fc80004800000 */
[--C-:B------:R-:W-:Y:S02]  /*73a0*/  LOP3.LUT R3, R5, R3, R4.reuse, 0x96, !PT ;  /* 0x0000000305037212 */ /* 0x100fe400078e9604 */
[----:B------:R-:W-:Y:S01]  /*73b0*/  PRMT R4, RZ, 0x7610, R4 ;  /* 0x00007610ff047816 */ /* 0x000fe20000000004 */
[----:B------:R-:W-:Y:S06]  /*73c0*/  @P0 BRA `(.L_x_174) ;  /* 0x0000000400500947 */ /* 0x000fec0003800000 */
[----:B------:R-:W0:Y:S01]  /*73d0*/  S2R R19, SR_CTAID.X ;  /* 0x0000000000137919 */ /* 0x000e220000002500 */
[----:B------:R-:W-:Y:S01]  /*73e0*/  ULDC.64 UR4, c[0x0][0x628] ;  /* 0x00018a0000047ab9 */ /* 0x000fe20000000a00 */
[----:B------:R-:W1:Y:S01]  /*73f0*/  LDC R20, c[0x0][0x144] ;  /* 0x00005100ff147b82 */ /* 0x000e620000000800 */
[----:B------:R-:W-:Y:S01]  /*7400*/  ISETP.NE.U32.AND P0, PT, RZ, UR4, PT ;  /* 0x00000004ff007c0c */ /* 0x000fe2000bf05070 */
[----:B------:R-:W2:Y:S01]  /*7410*/  S2R R14, SR_CTAID.Y ;  /* 0x00000000000e7919 */ /* 0x000ea20000002600 */
[----:B------:R-:W-:Y:S01]  /*7420*/  ULDC UR7, c[0x0][0x630] ;  /* 0x00018c0000077ab9 */ /* 0x000fe20000000800 */
[----:B------:R-:W-:Y:S01]  /*7430*/  ULDC UR8, c[0x0][0x150] ;  /* 0x0000540000087ab9 */ /* 0x000fe20000000800 */
[----:B------:R-:W-:Y:S01]  /*7440*/  ISETP.NE.AND.EX P0, PT, RZ, UR5, PT, P0 ;  /* 0x00000005ff007c0c */ /* 0x000fe2000bf05300 */
[----:B------:R-:W-:Y:S02]  /*7450*/  IMAD.MOV.U32 R4, RZ, RZ, R16 ;  /* 0x000000ffff047224 */ /* 0x000fe400078e0010 */
[----:B------:R-:W-:Y:S01]  /*7460*/  IMAD.MOV.U32 R5, RZ, RZ, R17 ;  /* 0x000000ffff057224 */ /* 0x000fe200078e0011 */
[----:B0-----:R-:W-:-:S09]  /*7470*/  I2FP.F32.U32 R21, R19 ;  /* 0x0000001300157245 */ /* 0x001fd20000201000 */
[----:B------:R-:W-:Y:S05]  /*7480*/  @!P0 BRA `(.L_x_175) ;  /* 0x0000000000288947 */ /* 0x000fea0003800000 */
[----:B------:R-:W-:Y:S02]  /*7490*/  ULDC UR6, c[0x0][0x634] ;  /* 0x00018d0000067ab9 */ /* 0x000fe40000000800 */
[----:B------:R-:W-:-:S05]  /*74a0*/  IADD3 R5, P0, R16, UR6, RZ ;  /* 0x0000000610057c10 */ /* 0x000fca000ff1e0ff */
[----:B------:R-:W-:-:S04]  /*74b0*/  IMAD.X R15, RZ, RZ, R17, P0 ;  /* 0x000000ffff0f7224 */ /* 0x000fc800000e0611 */
[----:B------:R-:W-:-:S04]  /*74c0*/  IMAD.WIDE.U32 R6, R15, UR4, RZ ;  /* 0x000000040f067c25 */ /* 0x000fc8000f8e00ff */
[----:B------:R-:W-:-:S04]  /*74d0*/  IMAD.WIDE.U32 R6, P0, R5, UR5, R6 ;  /* 0x0000000505067c25 */ /* 0x000fc8000f800006 */
[----:B------:R-:W-:-:S04]  /*74e0*/  IMAD.WIDE.U32 R4, R5, UR4, RZ ;  /* 0x0000000405047c25 */ /* 0x000fc8000f8e00ff */
[----:B------:R-:W-:Y:S01]  /*74f0*/  IMAD.MOV.U32 R4, RZ, RZ, R7 ;  /* 0x000000ffff047224 */ /* 0x000fe200078e0007 */
[----:B------:R-:W-:Y:S01]  /*7500*/  IADD3 RZ, P1, R5, R6, RZ ;  /* 0x0000000605ff7210 */ /* 0x000fe20007f3e0ff */
[----:B------:R-:W-:-:S04]  /*7510*/  IMAD.X R5, RZ, RZ, RZ, P0 ;  /* 0x000000ffff057224 */ /* 0x000fc800000e06ff */
[----:B------:R-:W-:-:S08]  /*7520*/  IMAD.WIDE.U32.X R4, R15, UR5, R4, P1 ;  /* 0x000000050f047c25 */ /* 0x000fd000088e0404 */
.L_x_175:
[----:B------:R-:W-:Y:S01]  /*7530*/  FMUL R21, R21, UR8 ;  /* 0x0000000815157c20 */ /* 0x000fe20008400000 */
[--C-:B------:R-:W-:Y:S01]  /*7540*/  SHF.R.U64 R15, R4, UR7, R5.reuse ;  /* 0x00000007040f7c19 */ /* 0x100fe20008001205 */
[----:B------:R-:W-:Y:S01]  /*7550*/  ULDC.64 UR4, c[0x0][0x620] ;  /* 0x0001880000047ab9 */ /* 0x000fe20000000a00 */
[----:B------:R-:W-:Y:S01]  /*7560*/  SHF.R.U32.HI R4, RZ, UR7, R5 ;  /* 0x00000007ff047c19 */ /* 0x000fe20008011605 */
[----:B------:R-:W-:Y:S01]  /*7570*/  ULDC.64 UR6, c[0x0][0x640] ;  /* 0x0001900000067ab9 */ /* 0x000fe20000000a00 */
[----:B------:R-:W-:Y:S01]  /*7580*/  IADD3 R5, P0, RZ, -R15, RZ ;  /* 0x8000000fff057210 */ /* 0x000fe20007f1e0ff */
[----:B------:R-:W0:Y:S04]  /*7590*/  F2I.U32.TRUNC.NTZ R21, R21 ;  /* 0x0000001500157305 */ /* 0x000e28000020f000 */
[----:B------:R-:W-:Y:S01]  /*75a0*/  IMAD.X R4, RZ, RZ, ~R4, P0 ;  /* 0x000000ffff047224 */ /* 0x000fe200000e0e04 */
[----:B------:R-:W-:-:S03]  /*75b0*/  ISETP.NE.U32.AND P0, PT, RZ, UR6, PT ;  /* 0x00000006ff007c0c */ /* 0x000fc6000bf05070 */
[----:B------:R-:W-:Y:S01]  /*75c0*/  IMAD R4, R4, UR4, RZ ;  /* 0x0000000404047c24 */ /* 0x000fe2000f8e02ff */
[----:B------:R-:W-:-:S03]  /*75d0*/  ISETP.NE.AND.EX P0, PT, RZ, UR7, PT, P0 ;  /* 0x00000007ff007c0c */ /* 0x000fc6000bf05300 */
[C---:B------:R-:W-:Y:S01]  /*75e0*/  IMAD R7, R5.reuse, UR5, R4 ;  /* 0x0000000505077c24 */ /* 0x040fe2000f8e0204 */
[----:B------:R-:W-:Y:S01]  /*75f0*/  ULDC UR5, c[0x0][0x154] ;  /* 0x0000550000057ab9 */ /* 0x000fe20000000800 */
[----:B------:R-:W-:Y:S01]  /*7600*/  IMAD.WIDE.U32 R4, R5, UR4, R16 ;  /* 0x0000000405047c25 */ /* 0x000fe2000f8e0010 */
[----:B------:R-:W-:-:S03]  /*7610*/  ULDC UR4, c[0x0][0x618] ;  /* 0x0001860000047ab9 */ /* 0x000fc60000000800 */
[----:B0-----:R-:W-:Y:S02]  /*7620*/  IMAD.MOV R6, RZ, RZ, -R21 ;  /* 0x000000ffff067224 */ /* 0x001fe400078e0a15 */
[----:B------:R-:W0:Y:S01]  /*7630*/  LDC R21, c[0x0][0x148] ;  /* 0x00005200ff157b82 */ /* 0x000e220000000800 */
[----:B------:R-:W-:Y:S02]  /*7640*/  IMAD.IADD R5, R5, 0x1, R7 ;  /* 0x0000000105057824 */ /* 0x000fe400078e0207 */
[----:B-1----:R-:W-:Y:S01]  /*7650*/  IMAD R19, R20, R6, R19 ;  /* 0x0000000614137224 */ /* 0x002fe200078e0213 */
[----:B--2---:R-:W-:Y:S02]  /*7660*/  I2FP.F32.U32 R6, R14 ;  /* 0x0000000e00067245 */ /* 0x004fe40000201000 */
[--C-:B------:R-:W-:Y:S02]  /*7670*/  SHF.R.U64 R20, R4, UR4, R5.reuse ;  /* 0x0000000404147c19 */ /* 0x100fe40008001205 */
[----:B------:R-:W-:Y:S01]  /*7680*/  SHF.R.U32.HI R5, RZ, UR4, R5 ;  /* 0x00000004ff057c19 */ /* 0x000fe20008011605 */
[----:B------:R-:W-:Y:S01]  /*7690*/  FMUL R6, R6, UR5 ;  /* 0x0000000506067c20 */ /* 0x000fe20008400000 */
[----:B------:R-:W-:-:S02]  /*76a0*/  ULDC UR4, c[0x0][0x608] ;  /* 0x0001820000047ab9 */ /* 0x000fc40000000800 */
[--C-:B------:R-:W-:Y:S01]  /*76b0*/  SHF.R.U64 R23, R20, UR4, R5.reuse ;  /* 0x0000000414177c19 */ /* 0x100fe20008001205 */
[----:B------:R1:W2:Y:S01]  /*76c0*/  F2I.U32.TRUNC.NTZ R24, R6 ;  /* 0x0000000600187305 */ /* 0x0002a2000020f000 */
[----:B------:R-:W-:Y:S01]  /*76d0*/  SHF.R.U32.HI R4, RZ, UR4, R5 ;  /* 0x00000004ff047c19 */ /* 0x000fe20008011605 */
[----:B------:R-:W-:-:S03]  /*76e0*/  ULDC UR4, c[0x0][0x658] ;  /* 0x0001960000047ab9 */ /* 0x000fc60000000800 */
[--C-:B------:R-:W-:Y:S02]  /*76f0*/  SHF.R.U64 R22, R23, UR4, R4.reuse ;  /* 0x0000000417167c19 */ /* 0x100fe40008001204 */
[----:B------:R-:W-:-:S03]  /*7700*/  SHF.R.U32.HI R25, RZ, UR4, R4 ;  /* 0x00000004ff197c19 */ /* 0x000fc60008011604 */
[----:B------:R-:W-:Y:S02]  /*7710*/  IMAD.MOV.U32 R4, RZ, RZ, R22 ;  /* 0x000000ffff047224 */ /* 0x000fe400078e0016 */
[----:B------:R-:W-:Y:S01]  /*7720*/  IMAD.MOV.U32 R5, RZ, RZ, R25 ;  /* 0x000000ffff057224 */ /* 0x000fe200078e0019 */
[----:B-1----:R-:W-:Y:S06]  /*7730*/  @!P0 BRA `(.L_x_176) ;  /* 0x0000000000288947 */ /* 0x002fec0003800000 */
        /* <DEDUP_REMOVED lines=10> */
.L_x_176:
[----:B------:R-:W-:Y:S01]  /*77e0*/  ISETP.NE.AND P0, PT, R2, 0x1, PT ;  /* 0x000000010200780c */ /* 0x000fe20003f05270 */
[----:B------:R-:W-:Y:S01]  /*77f0*/  ULDC UR4, c[0x0][0x648] ;  /* 0x0001920000047ab9 */ /* 0x000fe20000000800 */
[----:B------:R-:W-:Y:S01]  /*7800*/  LOP3.LUT R23, R23, UR16, RZ, 0xc0, !PT ;  /* 0x0000001017177c12 */ /* 0x000fe2000f8ec0ff */
[----:B--2---:R-:W-:Y:S01]  /*7810*/  IMAD.MOV R24, RZ, RZ, -R24 ;  /* 0x000000ffff187224 */ /* 0x004fe200078e0a18 */
[----:B------:R-:W-:Y:S01]  /*7820*/  SHF.R.U64 R4, R4, UR4, R5 ;  /* 0x0000000404047c19 */ /* 0x000fe20008001205 */
[----:B------:R-:W-:Y:S01]  /*7830*/  ULDC UR4, c[0x0][0x638] ;  /* 0x00018e0000047ab9 */ /* 0x000fe20000000800 */
[----:B------:R-:W-:Y:S01]  /*7840*/  LOP3.LUT R7, R20, UR15, RZ, 0xc0, !PT ;  /* 0x0000000f14077c12 */ /* 0x000fe2000f8ec0ff */
[----:B------:R-:W-:Y:S01]  /*7850*/  ULDC UR5, c[0x0][0x610] ;  /* 0x0001840000057ab9 */ /* 0x000fe20000000800 */
[----:B------:R-:W-:Y:S02]  /*7860*/  IMAD.MOV.U32 R6, RZ, RZ, R15 ;  /* 0x000000ffff067224 */ /* 0x000fe400078e000f */
[----:B------:R-:W-:-:S02]  /*7870*/  IMAD.MOV R5, RZ, RZ, -R4 ;  /* 0x000000ffff057224 */ /* 0x000fc400078e0a04 */
[----:B------:R-:W-:Y:S02]  /*7880*/  IMAD R4, R4, UR17, R23 ;  /* 0x0000001104047c24 */ /* 0x000fe4000f8e0217 */
[----:B0-----:R-:W-:Y:S02]  /*7890*/  @P0 IMAD R19, R21, R24, R14 ;  /* 0x0000001815130224 */ /* 0x001fe400078e020e */
[----:B------:R-:W-:Y:S01]  /*78a0*/  IMAD R22, R5, UR4, R22 ;  /* 0x0000000405167c24 */ /* 0x000fe2000f8e0216 */
[----:B------:R-:W-:Y:S01]  /*78b0*/  ULDC UR4, c[0x0][0x600] ;  /* 0x0001800000047ab9 */ /* 0x000fe20000000800 */
[----:B------:R-:W-:Y:S02]  /*78c0*/  IMAD R20, R4, UR5, R19 ;  /* 0x0000000504147c24 */ /* 0x000fe4000f8e0213 */
[----:B------:R-:W-:Y:S02]  /*78d0*/  IMAD R5, R22, UR4, R7 ;  /* 0x0000000416057c24 */ /* 0x000fe4000f8e0207 */
[----:B------:R-:W-:-:S03]  /*78e0*/  IMAD.MOV.U32 R4, RZ, RZ, 0x1 ;  /* 0x00000001ff047424 */ /* 0x000fc600078e00ff */
[----:B------:R-:W-:Y:S02]  /*78f0*/  SEL R19, R5, R20, !P0 ;  /* 0x0000001405137207 */ /* 0x000fe40004000000 */
[----:B------:R-:W-:-:S07]  /*7900*/  SEL R20, R20, R5, !P0 ;  /* 0x0000000514147207 */ /* 0x000fce0004000000 */
.L_x_174:
[----:B------:R-:W-:Y:S05]  /*7910*/  BSYNC B1 ;  /* 0x0000000000017941 */ /* 0x000fea0003800000 */
.L_x_173:
[----:B------:R-:W-:-:S13]  /*7920*/  LOP3.LUT P0, RZ, R4, 0xff, RZ, 0xc0, !PT ;  /* 0x000000ff04ff7812 */ /* 0x000fda000780c0ff */
[----:B------:R-:W-:Y:S05]  /*7930*/  @P0 BRA `(.L_x_177) ;  /* 0xfffffff400340947 */ /* 0x000fea000383ffff */
[----:B------:R-:W-:Y:S05]  /*7940*/  BSYNC B0 ;  /* 0x0000000000007941 */ /* 0x000fea0003800000 */
.L_x_166:
[----:B------:R-:W-:-:S03]  /*7950*/  UMOV UR4, 0xffffffff ;  /* 0xffffffff00047882 */ /* 0x000fc60000000000 */
[----:B------:R-:W-:Y:S05]  /*7960*/  BRA.DIV UR4, `(.L_x_178) ;  /* 0x0000000204cc7947 */ /* 0x000fea000b800000 */
[----:B------:R-:W-:-:S13]  /*7970*/  ELECT P6, URZ, PT ;  /* 0x00000000003f782f */ /* 0x000fda00038c0000 */
.L_x_190:
[----:B------:R-:W-:Y:S04]  /*7980*/  BSSY B0, `(.L_x_179) ;  /* 0x0000019000007945 */ /* 0x000fe80003800000 */
[----:B------:R-:W-:Y:S05]  /*7990*/  @!P6 BRA `(.L_x_180) ;  /* 0x00000000005ce947 */ /* 0x000fea0003800000 */
[----:B------:R-:W-:-:S04]  /*79a0*/  LOP3.LUT R18, R18, 0x2, RZ, 0xfc, !PT ;  /* 0x0000000212127812 */ /* 0x000fc800078efcff */
[----:B------:R-:W-:-:S13]  /*79b0*/  ISETP.NE.AND P0, PT, R18, 0x3, PT ;  /* 0x000000031200780c */ /* 0x000fda0003f05270 */
[----:B------:R-:W-:Y:S05]  /*79c0*/  @!P0 BRA `(.L_x_181) ;  /* 0x0000000000048947 */ /* 0x000fea0003800000 */
[----:B------:R-:W-:Y:S01]  /*79d0*/  BPT.TRAP 0x1 ;  /* 0x000000040000795c */ /* 0x000fe20000300000 */
.L_x_181:
[----:B------:R-:W0:Y:S01]  /*79e0*/  S2R R5, SR_CgaCtaId ;  /* 0x0000000000057919 */ /* 0x000e220000008800 */
[----:B------:R-:W-:Y:S02]  /*79f0*/  MOV R0, 0x400 ;  /* 0x0000040000007802 */ /* 0x000fe40000000f00 */
[----:B------:R-:W-:Y:S02]  /*7a00*/  SHF.L.U32 R2, R3, 0x1f, RZ ;  /* 0x0000001f03027819 */ /* 0x000fe400000006ff */
[----:B0-----:R-:W-:-:S05]  /*7a10*/  LEA R5, R5, R0, 0x18 ;  /* 0x0000000005057211 */ /* 0x001fca00078ec0ff */
[----:B------:R-:W-:-:S04]  /*7a20*/  VIADD R5, R5, 0x10 ;  /* 0x0000001005057836 */ /* 0x000fc80000000000 */
[C---:B------:R-:W-:Y:S02]  /*7a30*/  IMAD R7, R8.reuse, 0x8, R5 ;  /* 0x0000000808077824 */ /* 0x040fe400078e0205 */
[----:B------:R-:W-:Y:S02]  /*7a40*/  VIADD R8, R8, 0x1 ;  /* 0x0000000108087836 */ /* 0x000fe40000000000 */
[----:B------:R-:W0:Y:S03]  /*7a50*/  SYNCS.PHASECHK.TRANS64.TRYWAIT P0, [R7+URZ], R2 ;  /* 0x00000002070075a7 */ /* 0x000e26000800017f */
[----:B------:R-:W-:-:S04]  /*7a60*/  ISETP.NE.AND P1, PT, R8, 0x2, PT ;  /* 0x000000020800780c */ /* 0x000fc80003f25270 */
[----:B------:R-:W-:Y:S02]  /*7a70*/  SEL R0, RZ, 0x1, P1 ;  /* 0x00000001ff007807 */ /* 0x000fe40000800000 */
[----:B------:R-:W-:Y:S02]  /*7a80*/  SEL R8, R8, RZ, P1 ;  /* 0x000000ff08087207 */ /* 0x000fe40000800000 */
[----:B------:R-:W-:Y:S01]  /*7a90*/  LOP3.LUT R0, R3, R0, RZ, 0x3c, !PT ;  /* 0x0000000003007212 */ /* 0x000fe200078e3cff */
[----:B0-----:R-:W-:Y:S06]  /*7aa0*/  @!P0 BRA `(.L_x_182) ;  /* 0x00000000009c8947 */ /* 0x001fec0003800000 */
.L_x_191:
[----:B------:R-:W-:Y:S01]  /*7ab0*/  IMAD R5, R8, 0x8, R5 ;  /* 0x0000000808057824 */ /* 0x000fe200078e0205 */
[----:B------:R-:W-:-:S07]  /*7ac0*/  SHF.L.U32 R0, R0, 0x1f, RZ ;  /* 0x0000001f00007819 */ /* 0x000fce00000006ff */
.L_x_183:
[----:B-1----:R1:W2:Y:S02]  /*7ad0*/  SYNCS.PHASECHK.TRANS64.TRYWAIT P0, [R5+URZ], R0 ;  /* 0x00000000050075a7 */ /* 0x0022a4000800017f */
[----:B--2---:R-:W-:Y:S05]  /*7ae0*/  @!P0 NANOSLEEP.SYNCS 0x989680 ;  /* 0x009896800000895d */ /* 0x004fea0003900000 */
[----:B------:R-:W2:Y:S02]  /*7af0*/  @!P0 SYNCS.PHASECHK.TRANS64 P0, [R5+URZ], R0 ;  /* 0x00000000050085a7 */ /* 0x000ea4000800007f */
[----:B--2---:R-:W-:Y:S05]  /*7b00*/  @!P0 BRA `(.L_x_183) ;  /* 0xfffffffc00f08947 */ /* 0x004fea000383ffff */
.L_x_180:
[----:B------:R-:W-:Y:S05]  /*7b10*/  BSYNC B0 ;  /* 0x0000000000007941 */ /* 0x000fea0003800000 */
.L_x_179:
[----:B------:R-:W-:Y:S05]  /*7b20*/  EXIT ;  /* 0x000000000000794d */ /* 0x000fea0003800000 */
.L_x_21:
[----:B-1----:R1:W2:Y:S02]  /*7b30*/  SYNCS.PHASECHK.TRANS64.TRYWAIT P1, [R3+URZ], R0 ;  /* 0x00000000030075a7 */ /* 0x0022a4000802017f */
[----:B--2---:R-:W-:Y:S05]  /*7b40*/  @!P1 NANOSLEEP.SYNCS 0x989680 ;  /* 0x009896800000995d */ /* 0x004fea0003900000 */
[----:B------:R-:W2:Y:S02]  /*7b50*/  @!P1 SYNCS.PHASECHK.TRANS64 P1, [R3+URZ], R0 ;  /* 0x00000000030095a7 */ /* 0x000ea4000802007f */
[----:B--2---:R-:W-:Y:S05]  /*7b60*/  @!P1 BRA `(.L_x_21) ;  /* 0xfffffffc00f09947 */ /* 0x004fea000383ffff */
[----:B------:R-:W-:Y:S05]  /*7b70*/  BRA `(.L_x_20) ;  /* 0xffffff9800e07947 */ /* 0x000fea000383ffff */
.L_x_26:
[----:B-1----:R1:W2:Y:S02]  /*7b80*/  SYNCS.PHASECHK.TRANS64.TRYWAIT P1, [R5+URZ], R4 ;  /* 0x00000004050075a7 */ /* 0x0022a4000802017f */
[----:B--2---:R-:W-:Y:S05]  /*7b90*/  @!P1 NANOSLEEP.SYNCS 0x989680 ;  /* 0x009896800000995d */ /* 0x004fea0003900000 */
[----:B------:R-:W2:Y:S02]  /*7ba0*/  @!P1 SYNCS.PHASECHK.TRANS64 P1, [R5+URZ], R4 ;  /* 0x00000004050095a7 */ /* 0x000ea4000802007f */
[----:B--2---:R-:W-:Y:S05]  /*7bb0*/  @!P1 BRA `(.L_x_26) ;  /* 0xfffffffc00f09947 */ /* 0x004fea000383ffff */
[----:B------:R-:W-:Y:S05]  /*7bc0*/  BRA `(.L_x_25) ;  /* 0xffffff9c00bc7947 */ /* 0x000fea000383ffff */
.L_x_167:
[----:B------:R-:W-:Y:S01]  /*7bd0*/  BSSY B1, `(.L_x_184) ;  /* 0x0000006000017945 */ /* 0x000fe20003800000 */
[----:B------:R-:W-:-:S07]  /*7be0*/  IMAD.MOV.U32 R15, RZ, RZ, -0x1 ;  /* 0xffffffffff0f7424 */ /* 0x000fce00078e00ff */
[----:B------:R-:W-:Y:S05]  /*7bf0*/  WARPSYNC.COLLECTIVE R15, `(.L_x_185) ;  /* 0x000000000f0c7348 */ /* 0x000fea0003c00000 */
[----:B------:R-:W-:Y:S02]  /*7c00*/  ELECT P6, UR62, PT ;  /* 0x00000000003e782f */ /* 0x000fe400038c0000 */
[----:B------:R-:W-:Y:S01]  /*7c10*/  MOV R14, UR62 ;  /* 0x0000003e000e7c02 */ /* 0x000fe20008000f00 */
[----:B------:R-:W-:Y:S10]  /*7c20*/  ENDCOLLECTIVE ;  /* 0x000000000000791b */ /* 0x000ff40003800000 */
.L_x_185:
[----:B------:R-:W-:Y:S05]  /*7c30*/  BSYNC B1 ;  /* 0x0000000000017941 */ /* 0x000fea0003800000 */
.L_x_184:
[----:B------:R-:W-:Y:S05]  /*7c40*/  BRA `(.L_x_186) ;  /* 0xfffffff0007c7947 */ /* 0x000fea000383ffff */
.L_x_170:
[----:B0-----:R0:W1:Y:S02]  /*7c50*/  SYNCS.PHASECHK.TRANS64.TRYWAIT P0, [R20+URZ+0x10], R7 ;  /* 0x00001007140075a7 */ /* 0x001064000800017f */
[----:B-1----:R-:W-:Y:S05]  /*7c60*/  @!P0 NANOSLEEP.SYNCS 0x989680 ;  /* 0x009896800000895d */ /* 0x002fea0003900000 */
[----:B------:R-:W1:Y:S02]  /*7c70*/  @!P0 SYNCS.PHASECHK.TRANS64 P0, [R20+URZ+0x10], R7 ;  /* 0x00001007140085a7 */ /* 0x000e64000800007f */
[----:B-1----:R-:W-:Y:S05]  /*7c80*/  @!P0 BRA `(.L_x_170) ;  /* 0xfffffffc00f08947 */ /* 0x002fea000383ffff */
[----:B------:R-:W-:Y:S05]  /*7c90*/  BRA `(.L_x_187) ;  /* 0xfffffff000bc7947 */ /* 0x000fea000383ffff */
.L_x_178:
[----:B------:R-:W-:Y:S01]  /*7ca0*/  BSSY B0, `(.L_x_188) ;  /* 0x0000006000007945 */ /* 0x000fe20003800000 */
[----:B------:R-:W-:-:S07]  /*7cb0*/  IMAD.MOV.U32 R15, RZ, RZ, -0x1 ;  /* 0xffffffffff0f7424 */ /* 0x000fce00078e00ff */
[----:B------:R-:W-:Y:S05]  /*7cc0*/  WARPSYNC.COLLECTIVE R15, `(.L_x_189) ;  /* 0x000000000f0c7348 */ /* 0x000fea0003c00000 */
[----:B------:R-:W-:Y:S02]  /*7cd0*/  ELECT P6, UR62, PT ;  /* 0x00000000003e782f */ /* 0x000fe400038c0000 */
[----:B------:R-:W-:Y:S01]  /*7ce0*/  MOV R14, UR62 ;  /* 0x0000003e000e7c02 */ /* 0x000fe20008000f00 */
[----:B------:R-:W-:Y:S10]  /*7cf0*/  ENDCOLLECTIVE ;  /* 0x000000000000791b */ /* 0x000ff40003800000 */
.L_x_189:
[----:B------:R-:W-:Y:S05]  /*7d00*/  BSYNC B0 ;  /* 0x0000000000007941 */ /* 0x000fea0003800000 */
.L_x_188:
[----:B------:R-:W-:Y:S05]  /*7d10*/  BRA `(.L_x_190) ;  /* 0xfffffffc00187947 */ /* 0x000fea000383ffff */
.L_x_182:
[----:B0-----:R0:W1:Y:S02]  /*7d20*/  SYNCS.PHASECHK.TRANS64.TRYWAIT P0, [R7+URZ], R2 ;  /* 0x00000002070075a7 */ /* 0x001064000800017f */
[----:B-1----:R-:W-:Y:S05]  /*7d30*/  @!P0 NANOSLEEP.SYNCS 0x989680 ;  /* 0x009896800000895d */ /* 0x002fea0003900000 */
[----:B------:R-:W1:Y:S02]  /*7d40*/  @!P0 SYNCS.PHASECHK.TRANS64 P0, [R7+URZ], R2 ;  /* 0x00000002070085a7 */ /* 0x000e64000800007f */
[----:B-1----:R-:W-:Y:S05]  /*7d50*/  @!P0 BRA `(.L_x_182) ;  /* 0xfffffffc00f08947 */ /* 0x002fea000383ffff */
[----:B------:R-:W-:Y:S05]  /*7d60*/  BRA `(.L_x_191) ;  /* 0xfffffffc00507947 */ /* 0x000fea000383ffff */
.L_x_192:
[----:B------:R-:W-:-:S00]  /*7d70*/  BRA `(.L_x_192) ;  /* 0xfffffffc00fc7947 */ /* 0x000fc0000383ffff */
[----:B------:R-:W-:-:S00]  /*7d80*/  NOP ;  /* 0x0000000000007918 */ /* 0x000fc00000000000 */
[----:B------:R-:W-:-:S00]  /*7d90*/  NOP ;  /* 0x0000000000007918 */ /* 0x000fc00000000000 */
[----:B------:R-:W-:-:S00]  /*7da0*/  NOP ;  /* 0x0000000000007918 */ /* 0x000fc00000000000 */
[----:B------:R-:W-:-:S00]  /*7db0*/  NOP ;  /* 0x0000000000007918 */ /* 0x000fc00000000000 */
[----:B------:R-:W-:-:S00]  /*7dc0*/  NOP ;  /* 0x0000000000007918 */ /* 0x000fc00000000000 */
[----:B------:R-:W-:-:S00]  /*7dd0*/  NOP ;  /* 0x0000000000007918 */ /* 0x000fc00000000000 */
[----:B------:R-:W-:-:S00]  /*7de0*/  NOP ;  /* 0x0000000000007918 */ /* 0x000fc00000000000 */
[----:B------:R-:W-:-:S00]  /*7df0*/  NOP ;  /* 0x0000000000007918 */ /* 0x000fc00000000000 */
.L_x_193:


//--------------------- .nv.global.init           --------------------------
	.section	.nv.global.init,"aw",@progbits
.nv.global.init:
	.type		$str$22,@object
	.size		$str$22,($str$23 - $str$22)
$str$22:
        /*0000*/ 	.byte	0x6b, 0x5f, 0x74, 0x69, 0x6c, 0x65, 0x5f, 0x63, 0x6f, 0x75, 0x6e, 0x74, 0x20, 0x3e, 0x3d, 0x20
        /*0010*/ 	.byte	0x31, 0x00
	.type		$str$23,@object
	.size		$str$23,(__unnamed_1 - $str$23)
$str$23:
        /*0012*/ 	.byte	0x2f, 0x74, 0x6d, 0x70, 0x2f, 0x63, 0x75, 0x74, 0x6c, 0x61, 0x73, 0x73, 0x5f, 0x73, 0x77, 0x65
        /*0022*/ 	.byte	0x65, 0x70, 0x5f, 0x73, 0x72, 0x63, 0x2f, 0x69, 0x6e, 0x63, 0x6c, 0x75, 0x64, 0x65, 0x2f, 0x63
        /*0032*/ 	.byte	0x75, 0x74, 0x6c, 0x61, 0x73, 0x73, 0x2f, 0x67, 0x65, 0x6d, 0x6d, 0x2f, 0x63, 0x6f, 0x6c, 0x6c
        /*0042*/ 	.byte	0x65, 0x63, 0x74, 0x69, 0x76, 0x65, 0x2f, 0x73, 0x6d, 0x39, 0x30, 0x5f, 0x6d, 0x6d, 0x61, 0x5f
        /*0052*/ 	.byte	0x74, 0x6d, 0x61, 0x5f, 0x67, 0x6d, 0x6d, 0x61, 0x5f, 0x73, 0x73, 0x5f, 0x77, 0x61, 0x72, 0x70
        /*0062*/ 	.byte	0x73, 0x70, 0x65, 0x63, 0x69, 0x61, 0x6c, 0x69, 0x7a, 0x65, 0x64, 0x2e, 0x68, 0x70, 0x70, 0x00
	.type		__unnamed_1,@object
	.size		__unnamed_1,(.L_0 - __unnamed_1)
__unnamed_1:
        /*0072*/ 	.byte	0x76, 0x6f, 0x69, 0x64, 0x20, 0x63, 0x75, 0x74, 0x6c, 0x61, 0x73, 0x73, 0x3a, 0x3a, 0x67, 0x65
        /* <DEDUP_REMOVED lines=180> */
        /*0bc2*/ 	.byte	0x69, 0x74, 0x79, 0x5d, 0x00
.L_0:


//--------------------- .nv.shared._ZN7cutlass13device_kernelINS_4gemm6kernel13GemmUniversalIN4cute5tupleIJiiiiEEENS1_10collective13CollectiveMmaINS1_34MainloopSm90TmaGmmaWarpSpecializedILi2ENS5_IJNS4_1CILi1EEENSA_ILi8EEESB_EEENS1_35KernelTmaWarpSpecializedCooperativeEEENS5_IJNSA_ILi128EEESG_NSA_ILi64EEEEEENS_6half_tENS5_IJlSB_lEEESJ_SK_NS4_8TiledMMAINS4_8MMA_AtomIJNS4_4SM904GMMA26MMA_64x128x16_F32F16F16_SSILNSO_5MajorE0ELSQ_0ELNSO_7ScaleInE1ELSR_1EEEEEENS4_6LayoutINS5_IJNSA_ILi2EEESB_SB_EEENS5_IJSB_NSA_ILi0EEESX_EEEEENS5_IJNS4_10UnderscoreES10_S10_EEEEENS4_23SM90_TMA_LOAD_MULTICASTENS4_14ComposedLayoutINS4_7SwizzleILi3ELi4ELi3EEENS4_18smem_ptr_flag_bitsILi16EEENSU_INS5_IJSC_SH_EEENS5_IJSH_SB_EEEEEEEvNS4_8identityENS4_13SM90_TMA_LOADES1C_vS1D_EENS_8epilogue10collective6detail29Sm90TmaWarpSpecializedAdapterINS1H_15DefaultEpilogueISJ_SK_SK_NS1G_6thread17LinearCombinationISJ_Li1EffLNS1L_9ScaleType4KindE0ELNS_15FloatRoundStyleE2ESJ_EENS1_15EpilogueDefaultEEEEEvvEEEEvNT_6ParamsE --------------------------
	.section	.nv.shared._ZN7cutlass13device_kernelINS_4gemm6kernel13GemmUniversalIN4cute5tupleIJiiiiEEENS1_10collective13CollectiveMmaINS1_34MainloopSm90TmaGmmaWarpSpecializedILi2ENS5_IJNS4_1CILi1EEENSA_ILi8EEESB_EEENS1_35KernelTmaWarpSpecializedCooperativeEEENS5_IJNSA_ILi128EEESG_NSA_ILi64EEEEEENS_6half_tENS5_IJlSB_lEEESJ_SK_NS4_8TiledMMAINS4_8MMA_AtomIJNS4_4SM904GMMA26MMA_64x128x16_F32F16F16_SSILNSO_5MajorE0ELSQ_0ELNSO_7ScaleInE1ELSR_1EEEEEENS4_6LayoutINS5_IJNSA_ILi2EEESB_SB_EEENS5_IJSB_NSA_ILi0EEESX_EEEEENS5_IJNS4_10UnderscoreES10_S10_EEEEENS4_23SM90_TMA_LOAD_MULTICASTENS4_14ComposedLayoutINS4_7SwizzleILi3ELi4ELi3EEENS4_18smem_ptr_flag_bitsILi16EEENSU_INS5_IJSC_SH_EEENS5_IJSH_SB_EEEEEEEvNS4_8identityENS4_13SM90_TMA_LOADES1C_vS1D_EENS_8epilogue10collective6detail29Sm90TmaWarpSpecializedAdapterINS1H_15DefaultEpilogueISJ_SK_SK_NS1G_6thread17LinearCombinationISJ_Li1EffLNS1L_9ScaleType4KindE0ELNS_15FloatRoundStyleE2ESJ_EENS1_15EpilogueDefaultEEEEEvvEEEEvNT_6ParamsE,"aw",@nobits
	.sectionflags	@""
	.align	16
	.zero		1024


//--------------------- .nv.shared.reserved.0     --------------------------
	.section	.nv.shared.reserved.0,"aw",@nobits
	.weak		__nv_reservedSMEM_offset_0_alias
	.size		__nv_reservedSMEM_offset_0_alias, 0, 0
	.other		__nv_reservedSMEM_offset_0_alias,@"STO_CUDA_RESERVED_SHARED STV_DEFAULT"
__nv_reservedSMEM_offset_0_alias:
	.zero		0


//--------------------- .nv.global                --------------------------
	.section	.nv.global,"aw",@nobits
.nv.global:
	.type		_ZN40_INTERNAL_09ea85e3_4_k_cu_d6e7a981_311974cute1_E,@object
	.size		_ZN40_INTERNAL_09ea85e3_4_k_cu_d6e7a981_311974cute1_E,(_ZN40_INTERNAL_09ea85e3_4_k_cu_d6e7a981_311974cuda3std3__45__cpo6cbeginE - _ZN40_INTERNAL_09ea85e3_4_k_cu_d6e7a981_311974cute1_E)
_ZN40_INTERNAL_09ea85e3_4_k_cu_d6e7a981_311974cute1_E:
	.zero		1
	.type		_ZN40_INTERNAL_09ea85e3_4_k_cu_d6e7a981_311974cuda3std3__45__cpo6cbeginE,@object
	.size		_ZN40_INTERNAL_09ea85e3_4_k_cu_d6e7a981_311974cuda3std3__45__cpo6cbeginE,(_ZN40_INTERNAL_09ea85e3_4_k_cu_d6e7a981_311974cuda3std3__48in_placeE - _ZN40_INTERNAL_09ea85e3_4_k_cu_d6e7a981_311974cuda3std3__45__cpo6cbeginE)
_ZN40_INTERNAL_09ea85e3_4_k_cu_d6e7a981_311974cuda3std3__45__cpo6cbeginE:
	.zero		1
	.type		_ZN40_INTERNAL_09ea85e3_4_k_cu_d6e7a981_311974cuda3std3__48in_placeE,@object
	.size		_ZN40_INTERNAL_09ea85e3_4_k_cu_d6e7a981_311974cuda3std3__48in_placeE,(_ZN40_INTERNAL_09ea85e3_4_k_cu_d6e7a981_311974cuda3std6ranges3__45__cpo9iter_moveE - _ZN40_INTERNAL_09ea85e3_4_k_cu_d6e7a981_311974cuda3std3__48in_placeE)
_ZN40_INTERNAL_09ea85e3_4_k_cu_d6e7a981_311974cuda3std3__48in_placeE:
	.zero		1
	.type		_ZN40_INTERNAL_09ea85e3_4_k_cu_d6e7a981_311974cuda3std6ranges3__45__cpo9iter_moveE,@object
	.size		_ZN40_INTERNAL_09ea85e3_4_k_cu_d6e7a981_311974cuda3std6ranges3__45__cpo9iter_moveE,(_ZN40_INTERNAL_09ea85e3_4_k_cu_d6e7a981_311974cuda3std3__45__cpo5beginE - _ZN40_INTERNAL_09ea85e3_4_k_cu_d6e7a981_311974cuda3std6ranges3__45__cpo9iter_moveE)
_ZN40_INTERNAL_09ea85e3_4_k_cu_d6e7a981_311974cuda3std6ranges3__45__cpo9iter_moveE:
	.zero		1
	.type		_ZN40_INTERNAL_09ea85e3_4_k_cu_d6e7a981_311974cuda3std3__45__cpo5beginE,@object
	.size		_ZN40_INTERNAL_09ea85e3_4_k_cu_d6e7a981_311974cuda3std3__45__cpo5beginE,(_ZN40_INTERNAL_09ea85e3_4_k_cu_d6e7a981_311974cuda3std3__442_GLOBAL__N__09ea85e3_4_k_cu_d6e7a981_311976ignoreE - _ZN40_INTERNAL_09ea85e3_4_k_cu_d6e7a981_311974cuda3std3__45__cpo5beginE)
_ZN40_INTERNAL_09ea85e3_4_k_cu_d6e7a981_311974cuda3std3__45__cpo5beginE:
	.zero		1
	.type		_ZN40_INTERNAL_09ea85e3_4_k_cu_d6e7a981_311974cuda3std3__442_GLOBAL__N__09ea85e3_4_k_cu_d6e7a981_311976ignoreE,@object
	.size		_ZN40_INTERNAL_09ea85e3_4_k_cu_d6e7a981_311974cuda3std3__442_GLOBAL__N__09ea85e3_4_k_cu_d6e7a981_311976ignoreE,(_ZN40_INTERNAL_09ea85e3_4_k_cu_d6e7a981_311974cute7productE - _ZN40_INTERNAL_09ea85e3_4_k_cu_d6e7a981_311974cuda3std3__442_GLOBAL__N__09ea85e3_4_k_cu_d6e7a981_311976ignoreE)
_ZN40_INTERNAL_09ea85e3_4_k_cu_d6e7a981_311974cuda3std3__442_GLOBAL__N__09ea85e3_4_k_cu_d6e7a981_311976ignoreE:
	.zero		1
	.type		_ZN40_INTERNAL_09ea85e3_4_k_cu_d6e7a981_311974cute7productE,@object
	.size		_ZN40_INTERNAL_09ea85e3_4_k_cu_d6e7a981_311974cute7productE,(_ZN40_INTERNAL_09ea85e3_4_k_cu_d6e7a981_311974cuda3std3__45__cpo3endE - _ZN40_INTERNAL_09ea85e3_4_k_cu_d6e7a981_311974cute7productE)
_ZN40_INTERNAL_09ea85e3_4_k_cu_d6e7a981_311974cute7productE:
	.zero		1
	.type		_ZN40_INTERNAL_09ea85e3_4_k_cu_d6e7a981_311974cuda3std3__45__cpo3endE,@object
	.size		_ZN40_INTERNAL_09ea85e3_4_k_cu_d6e7a981_311974cuda3std3__45__cpo3endE,(_ZN40_INTERNAL_09ea85e3_4_k_cu_d6e7a981_311974cuda3std3__419piecewise_constructE - _ZN40_INTERNAL_09ea85e3_4_k_cu_d6e7a981_311974cuda3std3__45__cpo3endE)
_ZN40_INTERNAL_09ea85e3_4_k_cu_d6e7a981_311974cuda3std3__45__cpo3endE:
	.zero		1
	.type		_ZN40_INTERNAL_09ea85e3_4_k_cu_d6e7a981_311974cuda3std3__419piecewise_constructE,@object
	.size		_ZN40_INTERNAL_09ea85e3_4_k_cu_d6e7a981_311974cuda3std3__419piecewise_constructE,(_ZN40_INTERNAL_09ea85e3_4_k_cu_d6e7a981_311974cuda3std3__45__cpo4cendE - _ZN40_INTERNAL_09ea85e3_4_k_cu_d6e7a981_311974cuda3std3__419piecewise_constructE)
_ZN40_INTERNAL_09ea85e3_4_k_cu_d6e7a981_311974cuda3std3__419piecewise_constructE:
	.zero		1
	.type		_ZN40_INTERNAL_09ea85e3_4_k_cu_d6e7a981_311974cuda3std3__45__cpo4cendE,@object
	.size		_ZN40_INTERNAL_09ea85e3_4_k_cu_d6e7a981_311974cuda3std3__45__cpo4cendE,(_ZN40_INTERNAL_09ea85e3_4_k_cu_d6e7a981_311974cuda3std6ranges3__45__cpo4swapE - _ZN40_INTERNAL_09ea85e3_4_k_cu_d6e7a981_311974cuda3std3__45__cpo4cendE)
_ZN40_INTERNAL_09ea85e3_4_k_cu_d6e7a981_311974cuda3std3__45__cpo4cendE:
	.zero		1
	.type		_ZN40_INTERNAL_09ea85e3_4_k_cu_d6e7a981_311974cuda3std6ranges3__45__cpo4swapE,@object
	.size		_ZN40_INTERNAL_09ea85e3_4_k_cu_d6e7a981_311974cuda3std6ranges3__45__cpo4swapE,(.L_8 - _ZN40_INTERNAL_09ea85e3_4_k_cu_d6e7a981_311974cuda3std6ranges3__45__cpo4swapE)
_ZN40_INTERNAL_09ea85e3_4_k_cu_d6e7a981_311974cuda3std6ranges3__45__cpo4swapE:
	.zero		1
.L_8:


//--------------------- .nv.constant0._ZN7cutlass13device_kernelINS_4gemm6kernel13GemmUniversalIN4cute5tupleIJiiiiEEENS1_10collective13CollectiveMmaINS1_34MainloopSm90TmaGmmaWarpSpecializedILi2ENS5_IJNS4_1CILi1EEENSA_ILi8EEESB_EEENS1_35KernelTmaWarpSpecializedCooperativeEEENS5_IJNSA_ILi128EEESG_NSA_ILi64EEEEEENS_6half_tENS5_IJlSB_lEEESJ_SK_NS4_8TiledMMAINS4_8MMA_AtomIJNS4_4SM904GMMA26MMA_64x128x16_F32F16F16_SSILNSO_5MajorE0ELSQ_0ELNSO_7ScaleInE1ELSR_1EEEEEENS4_6LayoutINS5_IJNSA_ILi2EEESB_SB_EEENS5_IJSB_NSA_ILi0EEESX_EEEEENS5_IJNS4_10UnderscoreES10_S10_EEEEENS4_23SM90_TMA_LOAD_MULTICASTENS4_14ComposedLayoutINS4_7SwizzleILi3ELi4ELi3EEENS4_18smem_ptr_flag_bitsILi16EEENSU_INS5_IJSC_SH_EEENS5_IJSH_SB_EEEEEEEvNS4_8identityENS4_13SM90_TMA_LOADES1C_vS1D_EENS_8epilogue10collective6detail29Sm90TmaWarpSpecializedAdapterINS1H_15DefaultEpilogueISJ_SK_SK_NS1G_6thread17LinearCombinationISJ_Li1EffLNS1L_9ScaleType4KindE0ELNS_15FloatRoundStyleE2ESJ_EENS1_15EpilogueDefaultEEEEEvvEEEEvNT_6ParamsE --------------------------
	.section	.nv.constant0._ZN7cutlass13device_kernelINS_4gemm6kernel13GemmUniversalIN4cute5tupleIJiiiiEEENS1_10collective13CollectiveMmaINS1_34MainloopSm90TmaGmmaWarpSpecializedILi2ENS5_IJNS4_1CILi1EEENSA_ILi8EEESB_EEENS1_35KernelTmaWarpSpecializedCooperativeEEENS5_IJNSA_ILi128EEESG_NSA_ILi64EEEEEENS_6half_tENS5_IJlSB_lEEESJ_SK_NS4_8TiledMMAINS4_8MMA_AtomIJNS4_4SM904GMMA26MMA_64x128x16_F32F16F16_SSILNSO_5MajorE0ELSQ_0ELNSO_7ScaleInE1ELSR_1EEEEEENS4_6LayoutINS5_IJNSA_ILi2EEESB_SB_EEENS5_IJSB_NSA_ILi0EEESX_EEEEENS5_IJNS4_10UnderscoreES10_S10_EEEEENS4_23SM90_TMA_LOAD_MULTICASTENS4_14ComposedLayoutINS4_7SwizzleILi3ELi4ELi3EEENS4_18smem_ptr_flag_bitsILi16EEENSU_INS5_IJSC_SH_EEENS5_IJSH_SB_EEEEEEEvNS4_8identityENS4_13SM90_TMA_LOADES1C_vS1D_EENS_8epilogue10collective6detail29Sm90TmaWarpSpecializedAdapterINS1H_15DefaultEpilogueISJ_SK_SK_NS1G_6thread17LinearCombinationISJ_Li1EffLNS1L_9ScaleType4KindE0ELNS_15FloatRoundStyleE2ESJ_EENS1_15EpilogueDefaultEEEEEvvEEEEvNT_6ParamsE,"a",@progbits
	.sectionflags	@""
	.align	4
.nv.constant0._ZN7cutlass13device_kernelINS_4gemm6kernel13GemmUniversalIN4cute5tupleIJiiiiEEENS1_10collective13CollectiveMmaINS1_34MainloopSm90TmaGmmaWarpSpecializedILi2ENS5_IJNS4_1CILi1EEENSA_ILi8EEESB_EEENS1_35KernelTmaWarpSpecializedCooperativeEEENS5_IJNSA_ILi128EEESG_NSA_ILi64EEEEEENS_6half_tENS5_IJlSB_lEEESJ_SK_NS4_8TiledMMAINS4_8MMA_AtomIJNS4_4SM904GMMA26MMA_64x128x16_F32F16F16_SSILNSO_5MajorE0ELSQ_0ELNSO_7ScaleInE1ELSR_1EEEEEENS4_6LayoutINS5_IJNSA_ILi2EEESB_SB_EEENS5_IJSB_NSA_ILi0EEESX_EEEEENS5_IJNS4_10UnderscoreES10_S10_EEEEENS4_23SM90_TMA_LOAD_MULTICASTENS4_14ComposedLayoutINS4_7SwizzleILi3ELi4ELi3EEENS4_18smem_ptr_flag_bitsILi16EEENSU_INS5_IJSC_SH_EEENS5_IJSH_SB_EEEEEEEvNS4_8identityENS4_13SM90_TMA_LOADES1C_vS1D_EENS_8epilogue10collective6detail29Sm90TmaWarpSpecializedAdapterINS1H_15DefaultEpilogueISJ_SK_SK_NS1G_6thread17LinearCombinationISJ_Li1EffLNS1L_9ScaleType4KindE0ELNS_15FloatRoundStyleE2ESJ_EENS1_15EpilogueDefaultEEEEEvvEEEEvNT_6ParamsE:
	.zero		1664


//--------------------- SYMBOLS --------------------------

	.type		.nv.reservedSmem.offset0,@object
	.size		.nv.reservedSmem.offset0,0x4
	.type		__assertfail,@function
